//
// Generated by NVIDIA NVVM Compiler
//
// Compiler Build ID: CL-36424714
// Cuda compilation tools, release 13.0, V13.0.88
// Based on NVVM 20.0.0
//

.version 9.0
.target sm_100
.address_size 64

	// .globl	_Z14kernelTripletFPiS_i
.const .align 4 .b8 HitoriCM[100];

.visible .entry _Z14kernelTripletFPiS_i(
	.param .u64 .ptr .align 1 _Z14kernelTripletFPiS_i_param_0,
	.param .u64 .ptr .align 1 _Z14kernelTripletFPiS_i_param_1,
	.param .u32 _Z14kernelTripletFPiS_i_param_2
)
{
	.reg .pred 	%p<8>;
	.reg .b32 	%r<16>;
	.reg .b64 	%rd<8>;

	ld.param.u64 	%rd1, [_Z14kernelTripletFPiS_i_param_0];
	ld.param.u64 	%rd2, [_Z14kernelTripletFPiS_i_param_1];
	ld.param.u32 	%r2, [_Z14kernelTripletFPiS_i_param_2];
	mov.u32 	%r3, %tid.x;
	mov.u32 	%r4, %ctaid.x;
	mov.u32 	%r5, %ntid.x;
	mad.lo.s32 	%r1, %r4, %r5, %r3;
	rem.s32 	%r6, %r1, %r2;
	mul.lo.s32 	%r7, %r2, %r2;
	setp.ge.s32 	%p1, %r1, %r7;
	setp.lt.s32 	%p2, %r6, 1;
	setp.lt.s32 	%p3, %r2, 0;
	or.pred  	%p4, %p2, %p3;
	or.pred  	%p5, %p4, %p1;
	@%p5 bra 	$L__BB0_2;
	cvta.to.global.u64 	%rd3, %rd1;
	cvta.to.global.u64 	%rd4, %rd2;
	mul.wide.s32 	%rd5, %r1, 4;
	add.s64 	%rd6, %rd3, %rd5;
	ld.global.u32 	%r8, [%rd6];
	add.s64 	%rd7, %rd4, %rd5;
	ld.global.u32 	%r10, [%rd7];
	ld.global.u32 	%r11, [%rd6+-4];
	setp.eq.s32 	%p6, %r11, %r8;
	ld.global.u32 	%r12, [%rd6+4];
	setp.eq.s32 	%p7, %r12, %r8;
	selp.b32 	%r14, 5, %r10, %p7;
	selp.b32 	%r15, %r14, %r10, %p6;
	st.global.u32 	[%rd7], %r15;
$L__BB0_2:
	ret;

}
	// .globl	_Z14kernelTripletCPiS_i
.visible .entry _Z14kernelTripletCPiS_i(
	.param .u64 .ptr .align 1 _Z14kernelTripletCPiS_i_param_0,
	.param .u64 .ptr .align 1 _Z14kernelTripletCPiS_i_param_1,
	.param .u32 _Z14kernelTripletCPiS_i_param_2
)
{
	.reg .pred 	%p<8>;
	.reg .b32 	%r<17>;
	.reg .b64 	%rd<12>;

	ld.param.u64 	%rd1, [_Z14kernelTripletCPiS_i_param_0];
	ld.param.u64 	%rd2, [_Z14kernelTripletCPiS_i_param_1];
	ld.param.u32 	%r2, [_Z14kernelTripletCPiS_i_param_2];
	mov.u32 	%r3, %tid.x;
	mov.u32 	%r4, %ctaid.x;
	mov.u32 	%r5, %ntid.x;
	mad.lo.s32 	%r1, %r4, %r5, %r3;
	div.s32 	%r6, %r1, %r2;
	mul.lo.s32 	%r7, %r2, %r2;
	setp.ge.s32 	%p1, %r1, %r7;
	setp.lt.s32 	%p2, %r6, 1;
	setp.ge.s32 	%p3, %r6, %r2;
	or.pred  	%p4, %p1, %p3;
	or.pred  	%p5, %p4, %p2;
	@%p5 bra 	$L__BB1_2;
	cvta.to.global.u64 	%rd3, %rd1;
	cvta.to.global.u64 	%rd4, %rd2;
	mul.wide.s32 	%rd5, %r1, 4;
	add.s64 	%rd6, %rd3, %rd5;
	ld.global.u32 	%r8, [%rd6];
	add.s64 	%rd7, %rd4, %rd5;
	ld.global.u32 	%r10, [%rd7];
	sub.s32 	%r11, %r1, %r2;
	mul.wide.s32 	%rd8, %r11, 4;
	add.s64 	%rd9, %rd3, %rd8;
	ld.global.u32 	%r12, [%rd9];
	setp.eq.s32 	%p6, %r12, %r8;
	mul.wide.s32 	%rd10, %r2, 4;
	add.s64 	%rd11, %rd6, %rd10;
	ld.global.u32 	%r13, [%rd11];
	setp.eq.s32 	%p7, %r13, %r8;
	selp.b32 	%r15, 5, %r10, %p7;
	selp.b32 	%r16, %r15, %r10, %p6;
	st.global.u32 	[%rd7], %r16;
$L__BB1_2:
	ret;

}
	// .globl	_Z12kernelDobleFPiS_i
.visible .entry _Z12kernelDobleFPiS_i(
	.param .u64 .ptr .align 1 _Z12kernelDobleFPiS_i_param_0,
	.param .u64 .ptr .align 1 _Z12kernelDobleFPiS_i_param_1,
	.param .u32 _Z12kernelDobleFPiS_i_param_2
)
{
	.reg .pred 	%p<152>;
	.reg .b16 	%rs<66>;
	.reg .b32 	%r<72>;
	.reg .b64 	%rd<27>;

	ld.param.u64 	%rd8, [_Z12kernelDobleFPiS_i_param_0];
	ld.param.u64 	%rd7, [_Z12kernelDobleFPiS_i_param_1];
	ld.param.u32 	%r29, [_Z12kernelDobleFPiS_i_param_2];
	cvta.to.global.u64 	%rd1, %rd8;
	mov.u32 	%r30, %tid.x;
	mov.u32 	%r31, %ctaid.x;
	mov.u32 	%r32, %ntid.x;
	mad.lo.s32 	%r1, %r31, %r32, %r30;
	div.s32 	%r2, %r1, %r29;
	mul.lo.s32 	%r33, %r29, %r29;
	setp.ge.s32 	%p33, %r1, %r33;
	@%p33 bra 	$L__BB2_72;
	mul.wide.s32 	%rd9, %r1, 4;
	add.s64 	%rd10, %rd1, %rd9;
	ld.global.u32 	%r3, [%rd10];
	setp.lt.s32 	%p34, %r29, 1;
	@%p34 bra 	$L__BB2_72;
	and.b32  	%r4, %r29, 7;
	setp.lt.u32 	%p36, %r29, 8;
	mov.pred 	%p134, 0;
	mov.b16 	%rs45, 0;
	mov.b32 	%r70, 0;
	@%p36 bra 	$L__BB2_37;
	and.b32  	%r70, %r29, 2147483640;
	mov.pred 	%p134, 0;
	mov.b16 	%rs45, 0;
	mov.b32 	%r68, 0;
$L__BB2_4:
	.pragma "nounroll";
	add.s32 	%r7, %r68, %r2;
	setp.eq.s32 	%p38, %r7, %r1;
	not.pred 	%p39, %p134;
	mul.wide.s32 	%rd11, %r7, 4;
	add.s64 	%rd2, %rd1, %rd11;
	or.pred  	%p40, %p39, %p38;
	@%p40 bra 	$L__BB2_6;
	ld.global.u32 	%r36, [%rd2];
	setp.eq.s32 	%p41, %r36, %r3;
	selp.b16 	%rs45, 1, %rs45, %p41;
$L__BB2_6:
	setp.eq.s32 	%p43, %r7, %r1;
	mov.pred 	%p135, 0;
	@%p43 bra 	$L__BB2_8;
	ld.global.u32 	%r37, [%rd2];
	setp.eq.s32 	%p135, %r37, %r3;
$L__BB2_8:
	add.s32 	%r8, %r7, 1;
	setp.eq.s32 	%p44, %r8, %r1;
	not.pred 	%p45, %p135;
	or.pred  	%p46, %p45, %p44;
	@%p46 bra 	$L__BB2_10;
	ld.global.u32 	%r38, [%rd2+4];
	setp.eq.s32 	%p47, %r38, %r3;
	selp.b16 	%rs45, 1, %rs45, %p47;
$L__BB2_10:
	setp.eq.s32 	%p49, %r8, %r1;
	mov.pred 	%p136, 0;
	@%p49 bra 	$L__BB2_12;
	ld.global.u32 	%r39, [%rd2+4];
	setp.eq.s32 	%p136, %r39, %r3;
$L__BB2_12:
	add.s32 	%r9, %r7, 2;
	setp.eq.s32 	%p50, %r9, %r1;
	not.pred 	%p51, %p136;
	or.pred  	%p52, %p51, %p50;
	@%p52 bra 	$L__BB2_14;
	ld.global.u32 	%r40, [%rd2+8];
	setp.eq.s32 	%p53, %r40, %r3;
	selp.b16 	%rs45, 1, %rs45, %p53;
$L__BB2_14:
	setp.eq.s32 	%p55, %r9, %r1;
	mov.pred 	%p137, 0;
	@%p55 bra 	$L__BB2_16;
	ld.global.u32 	%r41, [%rd2+8];
	setp.eq.s32 	%p137, %r41, %r3;
$L__BB2_16:
	add.s32 	%r10, %r7, 3;
	setp.eq.s32 	%p56, %r10, %r1;
	not.pred 	%p57, %p137;
	or.pred  	%p58, %p57, %p56;
	@%p58 bra 	$L__BB2_18;
	ld.global.u32 	%r42, [%rd2+12];
	setp.eq.s32 	%p59, %r42, %r3;
	selp.b16 	%rs45, 1, %rs45, %p59;
$L__BB2_18:
	setp.eq.s32 	%p61, %r10, %r1;
	mov.pred 	%p138, 0;
	@%p61 bra 	$L__BB2_20;
	ld.global.u32 	%r43, [%rd2+12];
	setp.eq.s32 	%p138, %r43, %r3;
$L__BB2_20:
	add.s32 	%r11, %r7, 4;
	setp.eq.s32 	%p62, %r11, %r1;
	not.pred 	%p63, %p138;
	or.pred  	%p64, %p63, %p62;
	@%p64 bra 	$L__BB2_22;
	ld.global.u32 	%r44, [%rd2+16];
	setp.eq.s32 	%p65, %r44, %r3;
	selp.b16 	%rs45, 1, %rs45, %p65;
$L__BB2_22:
	setp.eq.s32 	%p67, %r11, %r1;
	mov.pred 	%p139, 0;
	@%p67 bra 	$L__BB2_24;
	ld.global.u32 	%r45, [%rd2+16];
	setp.eq.s32 	%p139, %r45, %r3;
$L__BB2_24:
	add.s32 	%r12, %r7, 5;
	setp.eq.s32 	%p68, %r12, %r1;
	not.pred 	%p69, %p139;
	or.pred  	%p70, %p69, %p68;
	@%p70 bra 	$L__BB2_26;
	ld.global.u32 	%r46, [%rd2+20];
	setp.eq.s32 	%p71, %r46, %r3;
	selp.b16 	%rs45, 1, %rs45, %p71;
$L__BB2_26:
	setp.eq.s32 	%p73, %r12, %r1;
	mov.pred 	%p140, 0;
	@%p73 bra 	$L__BB2_28;
	ld.global.u32 	%r47, [%rd2+20];
	setp.eq.s32 	%p140, %r47, %r3;
$L__BB2_28:
	add.s32 	%r13, %r7, 6;
	setp.eq.s32 	%p74, %r13, %r1;
	not.pred 	%p75, %p140;
	or.pred  	%p76, %p75, %p74;
	@%p76 bra 	$L__BB2_30;
	ld.global.u32 	%r48, [%rd2+24];
	setp.eq.s32 	%p77, %r48, %r3;
	selp.b16 	%rs45, 1, %rs45, %p77;
$L__BB2_30:
	setp.eq.s32 	%p79, %r13, %r1;
	mov.pred 	%p141, 0;
	@%p79 bra 	$L__BB2_32;
	ld.global.u32 	%r49, [%rd2+24];
	setp.eq.s32 	%p141, %r49, %r3;
$L__BB2_32:
	add.s32 	%r14, %r7, 7;
	setp.eq.s32 	%p80, %r14, %r1;
	not.pred 	%p81, %p141;
	or.pred  	%p82, %p81, %p80;
	@%p82 bra 	$L__BB2_34;
	ld.global.u32 	%r50, [%rd2+28];
	setp.eq.s32 	%p83, %r50, %r3;
	selp.b16 	%rs45, 1, %rs45, %p83;
$L__BB2_34:
	setp.eq.s32 	%p85, %r14, %r1;
	mov.pred 	%p134, 0;
	@%p85 bra 	$L__BB2_36;
	ld.global.u32 	%r51, [%rd2+28];
	setp.eq.s32 	%p134, %r51, %r3;
$L__BB2_36:
	add.s32 	%r68, %r68, 8;
	setp.ne.s32 	%p86, %r68, %r70;
	@%p86 bra 	$L__BB2_4;
$L__BB2_37:
	setp.eq.s32 	%p87, %r4, 0;
	@%p87 bra 	$L__BB2_70;
	and.b32  	%r17, %r29, 3;
	setp.lt.u32 	%p88, %r4, 4;
	@%p88 bra 	$L__BB2_56;
	add.s32 	%r18, %r70, %r2;
	setp.eq.s32 	%p89, %r1, %r18;
	not.pred 	%p90, %p134;
	mul.wide.s32 	%rd12, %r18, 4;
	add.s64 	%rd3, %rd1, %rd12;
	or.pred  	%p91, %p90, %p89;
	@%p91 bra 	$L__BB2_41;
	ld.global.u32 	%r53, [%rd3];
	setp.eq.s32 	%p92, %r53, %r3;
	selp.b16 	%rs45, 1, %rs45, %p92;
$L__BB2_41:
	setp.eq.s32 	%p94, %r1, %r18;
	mov.pred 	%p144, 0;
	@%p94 bra 	$L__BB2_43;
	ld.global.u32 	%r54, [%rd3];
	setp.eq.s32 	%p144, %r54, %r3;
$L__BB2_43:
	add.s32 	%r19, %r18, 1;
	setp.eq.s32 	%p95, %r1, %r19;
	not.pred 	%p96, %p144;
	cvt.s64.s32 	%rd13, %r2;
	cvt.u64.u32 	%rd14, %r70;
	add.s64 	%rd15, %rd14, %rd13;
	shl.b64 	%rd16, %rd15, 2;
	add.s64 	%rd4, %rd1, %rd16;
	or.pred  	%p97, %p96, %p95;
	@%p97 bra 	$L__BB2_45;
	ld.global.u32 	%r55, [%rd4+4];
	setp.eq.s32 	%p98, %r55, %r3;
	selp.b16 	%rs45, 1, %rs45, %p98;
$L__BB2_45:
	setp.eq.s32 	%p100, %r1, %r19;
	mov.pred 	%p145, 0;
	@%p100 bra 	$L__BB2_47;
	ld.global.u32 	%r56, [%rd4+4];
	setp.eq.s32 	%p145, %r56, %r3;
$L__BB2_47:
	add.s32 	%r20, %r18, 2;
	setp.eq.s32 	%p101, %r1, %r20;
	not.pred 	%p102, %p145;
	or.pred  	%p103, %p102, %p101;
	@%p103 bra 	$L__BB2_49;
	ld.global.u32 	%r57, [%rd4+8];
	setp.eq.s32 	%p104, %r57, %r3;
	selp.b16 	%rs45, 1, %rs45, %p104;
$L__BB2_49:
	setp.eq.s32 	%p106, %r1, %r20;
	mov.pred 	%p146, 0;
	@%p106 bra 	$L__BB2_51;
	ld.global.u32 	%r58, [%rd4+8];
	setp.eq.s32 	%p146, %r58, %r3;
$L__BB2_51:
	add.s32 	%r21, %r18, 3;
	setp.eq.s32 	%p107, %r1, %r21;
	not.pred 	%p108, %p146;
	or.pred  	%p109, %p108, %p107;
	@%p109 bra 	$L__BB2_53;
	ld.global.u32 	%r59, [%rd4+12];
	setp.eq.s32 	%p110, %r59, %r3;
	selp.b16 	%rs45, 1, %rs45, %p110;
$L__BB2_53:
	setp.eq.s32 	%p112, %r1, %r21;
	mov.pred 	%p134, 0;
	@%p112 bra 	$L__BB2_55;
	ld.global.u32 	%r60, [%rd4+12];
	setp.eq.s32 	%p134, %r60, %r3;
$L__BB2_55:
	add.s32 	%r70, %r70, 4;
$L__BB2_56:
	setp.eq.s32 	%p113, %r17, 0;
	@%p113 bra 	$L__BB2_70;
	setp.eq.s32 	%p114, %r17, 1;
	@%p114 bra 	$L__BB2_67;
	add.s32 	%r24, %r70, %r2;
	setp.eq.s32 	%p115, %r1, %r24;
	not.pred 	%p116, %p134;
	mul.wide.s32 	%rd17, %r24, 4;
	add.s64 	%rd5, %rd1, %rd17;
	or.pred  	%p117, %p116, %p115;
	@%p117 bra 	$L__BB2_60;
	ld.global.u32 	%r61, [%rd5];
	setp.eq.s32 	%p118, %r61, %r3;
	selp.b16 	%rs45, 1, %rs45, %p118;
$L__BB2_60:
	setp.eq.s32 	%p120, %r1, %r24;
	mov.pred 	%p149, 0;
	@%p120 bra 	$L__BB2_62;
	ld.global.u32 	%r62, [%rd5];
	setp.eq.s32 	%p149, %r62, %r3;
$L__BB2_62:
	add.s32 	%r25, %r24, 1;
	setp.eq.s32 	%p121, %r1, %r25;
	not.pred 	%p122, %p149;
	cvt.s64.s32 	%rd18, %r2;
	cvt.s64.s32 	%rd19, %r70;
	add.s64 	%rd20, %rd19, %rd18;
	shl.b64 	%rd21, %rd20, 2;
	add.s64 	%rd6, %rd1, %rd21;
	or.pred  	%p123, %p122, %p121;
	@%p123 bra 	$L__BB2_64;
	ld.global.u32 	%r63, [%rd6+4];
	setp.eq.s32 	%p124, %r63, %r3;
	selp.b16 	%rs45, 1, %rs45, %p124;
$L__BB2_64:
	setp.eq.s32 	%p126, %r1, %r25;
	mov.pred 	%p134, 0;
	@%p126 bra 	$L__BB2_66;
	ld.global.u32 	%r64, [%rd6+4];
	setp.eq.s32 	%p134, %r64, %r3;
$L__BB2_66:
	add.s32 	%r70, %r70, 2;
$L__BB2_67:
	and.b32  	%r65, %r29, 1;
	setp.eq.b32 	%p127, %r65, 1;
	not.pred 	%p128, %p127;
	@%p128 bra 	$L__BB2_70;
	add.s32 	%r28, %r70, %r2;
	setp.eq.s32 	%p129, %r1, %r28;
	not.pred 	%p130, %p134;
	or.pred  	%p131, %p130, %p129;
	@%p131 bra 	$L__BB2_70;
	mul.wide.s32 	%rd22, %r28, 4;
	add.s64 	%rd23, %rd1, %rd22;
	ld.global.u32 	%r66, [%rd23];
	setp.eq.s32 	%p132, %r66, %r3;
	selp.b16 	%rs45, 1, %rs45, %p132;
$L__BB2_70:
	and.b16  	%rs43, %rs45, 255;
	setp.eq.s16 	%p133, %rs43, 0;
	@%p133 bra 	$L__BB2_72;
	cvta.to.global.u64 	%rd24, %rd7;
	add.s64 	%rd26, %rd24, %rd9;
	mov.b32 	%r67, 6;
	st.global.u32 	[%rd26], %r67;
$L__BB2_72:
	ret;

}
	// .globl	_Z12kernelDobleCPiS_i
.visible .entry _Z12kernelDobleCPiS_i(
	.param .u64 .ptr .align 1 _Z12kernelDobleCPiS_i_param_0,
	.param .u64 .ptr .align 1 _Z12kernelDobleCPiS_i_param_1,
	.param .u32 _Z12kernelDobleCPiS_i_param_2
)
{
	.reg .pred 	%p<152>;
	.reg .b16 	%rs<66>;
	.reg .b32 	%r<116>;
	.reg .b64 	%rd<39>;

	ld.param.u64 	%rd17, [_Z12kernelDobleCPiS_i_param_0];
	ld.param.u64 	%rd16, [_Z12kernelDobleCPiS_i_param_1];
	ld.param.u32 	%r61, [_Z12kernelDobleCPiS_i_param_2];
	cvta.to.global.u64 	%rd1, %rd17;
	mov.u32 	%r1, %tid.x;
	mov.u32 	%r62, %ctaid.x;
	mov.u32 	%r63, %ntid.x;
	mul.lo.s32 	%r2, %r62, %r63;
	add.s32 	%r3, %r2, %r1;
	rem.s32 	%r4, %r3, %r61;
	mul.lo.s32 	%r64, %r61, %r61;
	setp.ge.s32 	%p33, %r3, %r64;
	@%p33 bra 	$L__BB3_72;
	mul.wide.s32 	%rd18, %r3, 4;
	add.s64 	%rd19, %rd1, %rd18;
	ld.global.u32 	%r5, [%rd19];
	setp.lt.s32 	%p34, %r61, 1;
	@%p34 bra 	$L__BB3_72;
	and.b32  	%r6, %r61, 7;
	setp.lt.u32 	%p36, %r61, 8;
	mov.pred 	%p134, 0;
	mov.b16 	%rs45, 0;
	mov.b32 	%r114, 0;
	@%p36 bra 	$L__BB3_37;
	and.b32  	%r114, %r61, 2147483640;
	neg.s32 	%r111, %r114;
	add.s32 	%r110, %r4, %r61;
	shl.b32 	%r10, %r61, 3;
	shl.b32 	%r67, %r61, 1;
	add.s32 	%r109, %r4, %r67;
	mad.lo.s32 	%r108, %r61, 3, %r4;
	shl.b32 	%r68, %r61, 2;
	add.s32 	%r107, %r4, %r68;
	mad.lo.s32 	%r106, %r61, 5, %r4;
	mad.lo.s32 	%r105, %r61, 6, %r4;
	mad.lo.s32 	%r104, %r61, 7, %r4;
	sub.s32 	%r69, %r4, %r2;
	sub.s32 	%r102, %r69, %r1;
	mov.pred 	%p134, 0;
	mov.b16 	%rs45, 0;
	mov.b32 	%r112, 0;
	mov.u32 	%r103, %r4;
$L__BB3_4:
	.pragma "nounroll";
	mad.lo.s32 	%r29, %r112, %r61, %r4;
	setp.eq.s32 	%p38, %r102, 0;
	not.pred 	%p39, %p134;
	mul.wide.s32 	%rd20, %r103, 4;
	add.s64 	%rd2, %rd1, %rd20;
	or.pred  	%p40, %p39, %p38;
	@%p40 bra 	$L__BB3_6;
	ld.global.u32 	%r70, [%rd2];
	setp.eq.s32 	%p41, %r70, %r5;
	selp.b16 	%rs45, 1, %rs45, %p41;
$L__BB3_6:
	setp.eq.s32 	%p43, %r3, %r29;
	mov.pred 	%p135, 0;
	@%p43 bra 	$L__BB3_8;
	ld.global.u32 	%r71, [%rd2];
	setp.eq.s32 	%p135, %r71, %r5;
$L__BB3_8:
	add.s32 	%r30, %r29, %r61;
	setp.eq.s32 	%p44, %r3, %r30;
	not.pred 	%p45, %p135;
	mul.wide.s32 	%rd21, %r110, 4;
	add.s64 	%rd3, %rd1, %rd21;
	or.pred  	%p46, %p45, %p44;
	@%p46 bra 	$L__BB3_10;
	ld.global.u32 	%r72, [%rd3];
	setp.eq.s32 	%p47, %r72, %r5;
	selp.b16 	%rs45, 1, %rs45, %p47;
$L__BB3_10:
	mov.pred 	%p136, 0;
	@%p44 bra 	$L__BB3_12;
	ld.global.u32 	%r73, [%rd3];
	setp.eq.s32 	%p136, %r73, %r5;
$L__BB3_12:
	add.s32 	%r31, %r30, %r61;
	setp.eq.s32 	%p50, %r3, %r31;
	not.pred 	%p51, %p136;
	mul.wide.s32 	%rd22, %r109, 4;
	add.s64 	%rd4, %rd1, %rd22;
	or.pred  	%p52, %p51, %p50;
	@%p52 bra 	$L__BB3_14;
	ld.global.u32 	%r74, [%rd4];
	setp.eq.s32 	%p53, %r74, %r5;
	selp.b16 	%rs45, 1, %rs45, %p53;
$L__BB3_14:
	mov.pred 	%p137, 0;
	@%p50 bra 	$L__BB3_16;
	ld.global.u32 	%r75, [%rd4];
	setp.eq.s32 	%p137, %r75, %r5;
$L__BB3_16:
	add.s32 	%r32, %r31, %r61;
	setp.eq.s32 	%p56, %r3, %r32;
	not.pred 	%p57, %p137;
	mul.wide.s32 	%rd23, %r108, 4;
	add.s64 	%rd5, %rd1, %rd23;
	or.pred  	%p58, %p57, %p56;
	@%p58 bra 	$L__BB3_18;
	ld.global.u32 	%r76, [%rd5];
	setp.eq.s32 	%p59, %r76, %r5;
	selp.b16 	%rs45, 1, %rs45, %p59;
$L__BB3_18:
	mov.pred 	%p138, 0;
	@%p56 bra 	$L__BB3_20;
	ld.global.u32 	%r77, [%rd5];
	setp.eq.s32 	%p138, %r77, %r5;
$L__BB3_20:
	add.s32 	%r33, %r32, %r61;
	setp.eq.s32 	%p62, %r3, %r33;
	not.pred 	%p63, %p138;
	mul.wide.s32 	%rd24, %r107, 4;
	add.s64 	%rd6, %rd1, %rd24;
	or.pred  	%p64, %p63, %p62;
	@%p64 bra 	$L__BB3_22;
	ld.global.u32 	%r78, [%rd6];
	setp.eq.s32 	%p65, %r78, %r5;
	selp.b16 	%rs45, 1, %rs45, %p65;
$L__BB3_22:
	mov.pred 	%p139, 0;
	@%p62 bra 	$L__BB3_24;
	ld.global.u32 	%r79, [%rd6];
	setp.eq.s32 	%p139, %r79, %r5;
$L__BB3_24:
	add.s32 	%r34, %r33, %r61;
	setp.eq.s32 	%p68, %r3, %r34;
	not.pred 	%p69, %p139;
	mul.wide.s32 	%rd25, %r106, 4;
	add.s64 	%rd7, %rd1, %rd25;
	or.pred  	%p70, %p69, %p68;
	@%p70 bra 	$L__BB3_26;
	ld.global.u32 	%r80, [%rd7];
	setp.eq.s32 	%p71, %r80, %r5;
	selp.b16 	%rs45, 1, %rs45, %p71;
$L__BB3_26:
	mov.pred 	%p140, 0;
	@%p68 bra 	$L__BB3_28;
	ld.global.u32 	%r81, [%rd7];
	setp.eq.s32 	%p140, %r81, %r5;
$L__BB3_28:
	add.s32 	%r35, %r34, %r61;
	setp.eq.s32 	%p74, %r3, %r35;
	not.pred 	%p75, %p140;
	mul.wide.s32 	%rd26, %r105, 4;
	add.s64 	%rd8, %rd1, %rd26;
	or.pred  	%p76, %p75, %p74;
	@%p76 bra 	$L__BB3_30;
	ld.global.u32 	%r82, [%rd8];
	setp.eq.s32 	%p77, %r82, %r5;
	selp.b16 	%rs45, 1, %rs45, %p77;
$L__BB3_30:
	mov.pred 	%p141, 0;
	@%p74 bra 	$L__BB3_32;
	ld.global.u32 	%r83, [%rd8];
	setp.eq.s32 	%p141, %r83, %r5;
$L__BB3_32:
	add.s32 	%r36, %r35, %r61;
	setp.eq.s32 	%p80, %r3, %r36;
	not.pred 	%p81, %p141;
	mul.wide.s32 	%rd27, %r104, 4;
	add.s64 	%rd9, %rd1, %rd27;
	or.pred  	%p82, %p81, %p80;
	@%p82 bra 	$L__BB3_34;
	ld.global.u32 	%r84, [%rd9];
	setp.eq.s32 	%p83, %r84, %r5;
	selp.b16 	%rs45, 1, %rs45, %p83;
$L__BB3_34:
	mov.pred 	%p134, 0;
	@%p80 bra 	$L__BB3_36;
	ld.global.u32 	%r85, [%rd9];
	setp.eq.s32 	%p134, %r85, %r5;
$L__BB3_36:
	add.s32 	%r112, %r112, 8;
	add.s32 	%r111, %r111, 8;
	add.s32 	%r110, %r110, %r10;
	add.s32 	%r109, %r109, %r10;
	add.s32 	%r108, %r108, %r10;
	add.s32 	%r107, %r107, %r10;
	add.s32 	%r106, %r106, %r10;
	add.s32 	%r105, %r105, %r10;
	add.s32 	%r104, %r104, %r10;
	add.s32 	%r103, %r103, %r10;
	add.s32 	%r102, %r102, %r10;
	setp.ne.s32 	%p86, %r111, 0;
	@%p86 bra 	$L__BB3_4;
$L__BB3_37:
	setp.eq.s32 	%p87, %r6, 0;
	@%p87 bra 	$L__BB3_70;
	and.b32  	%r49, %r61, 3;
	setp.lt.u32 	%p88, %r6, 4;
	@%p88 bra 	$L__BB3_56;
	mad.lo.s32 	%r50, %r114, %r61, %r4;
	setp.eq.s32 	%p89, %r3, %r50;
	not.pred 	%p90, %p134;
	mul.wide.s32 	%rd28, %r50, 4;
	add.s64 	%rd10, %rd1, %rd28;
	or.pred  	%p91, %p90, %p89;
	@%p91 bra 	$L__BB3_41;
	ld.global.u32 	%r87, [%rd10];
	setp.eq.s32 	%p92, %r87, %r5;
	selp.b16 	%rs45, 1, %rs45, %p92;
$L__BB3_41:
	setp.eq.s32 	%p94, %r3, %r50;
	mov.pred 	%p144, 0;
	@%p94 bra 	$L__BB3_43;
	ld.global.u32 	%r88, [%rd10];
	setp.eq.s32 	%p144, %r88, %r5;
$L__BB3_43:
	add.s32 	%r51, %r50, %r61;
	setp.eq.s32 	%p95, %r3, %r51;
	not.pred 	%p96, %p144;
	mul.wide.s32 	%rd29, %r51, 4;
	add.s64 	%rd11, %rd1, %rd29;
	or.pred  	%p97, %p96, %p95;
	@%p97 bra 	$L__BB3_45;
	ld.global.u32 	%r89, [%rd11];
	setp.eq.s32 	%p98, %r89, %r5;
	selp.b16 	%rs45, 1, %rs45, %p98;
$L__BB3_45:
	setp.eq.s32 	%p100, %r3, %r51;
	mov.pred 	%p145, 0;
	@%p100 bra 	$L__BB3_47;
	ld.global.u32 	%r90, [%rd11];
	setp.eq.s32 	%p145, %r90, %r5;
$L__BB3_47:
	add.s32 	%r52, %r51, %r61;
	setp.eq.s32 	%p101, %r3, %r52;
	not.pred 	%p102, %p145;
	mul.wide.s32 	%rd30, %r52, 4;
	add.s64 	%rd12, %rd1, %rd30;
	or.pred  	%p103, %p102, %p101;
	@%p103 bra 	$L__BB3_49;
	ld.global.u32 	%r91, [%rd12];
	setp.eq.s32 	%p104, %r91, %r5;
	selp.b16 	%rs45, 1, %rs45, %p104;
$L__BB3_49:
	setp.eq.s32 	%p106, %r3, %r52;
	mov.pred 	%p146, 0;
	@%p106 bra 	$L__BB3_51;
	ld.global.u32 	%r92, [%rd12];
	setp.eq.s32 	%p146, %r92, %r5;
$L__BB3_51:
	add.s32 	%r53, %r52, %r61;
	setp.eq.s32 	%p107, %r3, %r53;
	not.pred 	%p108, %p146;
	mul.wide.s32 	%rd31, %r53, 4;
	add.s64 	%rd13, %rd1, %rd31;
	or.pred  	%p109, %p108, %p107;
	@%p109 bra 	$L__BB3_53;
	ld.global.u32 	%r93, [%rd13];
	setp.eq.s32 	%p110, %r93, %r5;
	selp.b16 	%rs45, 1, %rs45, %p110;
$L__BB3_53:
	setp.eq.s32 	%p112, %r3, %r53;
	mov.pred 	%p134, 0;
	@%p112 bra 	$L__BB3_55;
	ld.global.u32 	%r94, [%rd13];
	setp.eq.s32 	%p134, %r94, %r5;
$L__BB3_55:
	add.s32 	%r114, %r114, 4;
$L__BB3_56:
	setp.eq.s32 	%p113, %r49, 0;
	@%p113 bra 	$L__BB3_70;
	setp.eq.s32 	%p114, %r49, 1;
	@%p114 bra 	$L__BB3_67;
	mad.lo.s32 	%r56, %r114, %r61, %r4;
	setp.eq.s32 	%p115, %r3, %r56;
	not.pred 	%p116, %p134;
	mul.wide.s32 	%rd32, %r56, 4;
	add.s64 	%rd14, %rd1, %rd32;
	or.pred  	%p117, %p116, %p115;
	@%p117 bra 	$L__BB3_60;
	ld.global.u32 	%r95, [%rd14];
	setp.eq.s32 	%p118, %r95, %r5;
	selp.b16 	%rs45, 1, %rs45, %p118;
$L__BB3_60:
	setp.eq.s32 	%p120, %r3, %r56;
	mov.pred 	%p149, 0;
	@%p120 bra 	$L__BB3_62;
	ld.global.u32 	%r96, [%rd14];
	setp.eq.s32 	%p149, %r96, %r5;
$L__BB3_62:
	add.s32 	%r57, %r56, %r61;
	setp.eq.s32 	%p121, %r3, %r57;
	not.pred 	%p122, %p149;
	mul.wide.s32 	%rd33, %r57, 4;
	add.s64 	%rd15, %rd1, %rd33;
	or.pred  	%p123, %p122, %p121;
	@%p123 bra 	$L__BB3_64;
	ld.global.u32 	%r97, [%rd15];
	setp.eq.s32 	%p124, %r97, %r5;
	selp.b16 	%rs45, 1, %rs45, %p124;
$L__BB3_64:
	setp.eq.s32 	%p126, %r3, %r57;
	mov.pred 	%p134, 0;
	@%p126 bra 	$L__BB3_66;
	ld.global.u32 	%r98, [%rd15];
	setp.eq.s32 	%p134, %r98, %r5;
$L__BB3_66:
	add.s32 	%r114, %r114, 2;
$L__BB3_67:
	and.b32  	%r99, %r61, 1;
	setp.eq.b32 	%p127, %r99, 1;
	not.pred 	%p128, %p127;
	@%p128 bra 	$L__BB3_70;
	mad.lo.s32 	%r60, %r114, %r61, %r4;
	setp.eq.s32 	%p129, %r3, %r60;
	not.pred 	%p130, %p134;
	or.pred  	%p131, %p130, %p129;
	@%p131 bra 	$L__BB3_70;
	mul.wide.s32 	%rd34, %r60, 4;
	add.s64 	%rd35, %rd1, %rd34;
	ld.global.u32 	%r100, [%rd35];
	setp.eq.s32 	%p132, %r100, %r5;
	selp.b16 	%rs45, 1, %rs45, %p132;
$L__BB3_70:
	and.b16  	%rs43, %rs45, 255;
	setp.eq.s16 	%p133, %rs43, 0;
	@%p133 bra 	$L__BB3_72;
	cvta.to.global.u64 	%rd36, %rd16;
	add.s64 	%rd38, %rd36, %rd18;
	mov.b32 	%r101, 6;
	st.global.u32 	[%rd38], %r101;
$L__BB3_72:
	ret;

}
	// .globl	_Z14kernelRescateFPiS_i
.visible .entry _Z14kernelRescateFPiS_i(
	.param .u64 .ptr .align 1 _Z14kernelRescateFPiS_i_param_0,
	.param .u64 .ptr .align 1 _Z14kernelRescateFPiS_i_param_1,
	.param .u32 _Z14kernelRescateFPiS_i_param_2
)
{
	.reg .pred 	%p<8>;
	.reg .b32 	%r<14>;
	.reg .b64 	%rd<5>;

	ld.param.u64 	%rd1, [_Z14kernelRescateFPiS_i_param_1];
	ld.param.u32 	%r2, [_Z14kernelRescateFPiS_i_param_2];
	mov.u32 	%r3, %tid.x;
	mov.u32 	%r4, %ctaid.x;
	mov.u32 	%r5, %ntid.x;
	mad.lo.s32 	%r1, %r4, %r5, %r3;
	rem.s32 	%r6, %r1, %r2;
	mul.lo.s32 	%r7, %r2, %r2;
	setp.ge.s32 	%p1, %r1, %r7;
	setp.lt.s32 	%p2, %r6, 1;
	setp.lt.s32 	%p3, %r2, 0;
	or.pred  	%p4, %p2, %p3;
	or.pred  	%p5, %p4, %p1;
	@%p5 bra 	$L__BB4_2;
	cvta.to.global.u64 	%rd2, %rd1;
	mul.wide.s32 	%rd3, %r1, 4;
	add.s64 	%rd4, %rd2, %rd3;
	ld.global.u32 	%r8, [%rd4];
	ld.global.u32 	%r9, [%rd4+-4];
	setp.eq.s32 	%p6, %r9, 6;
	ld.global.u32 	%r10, [%rd4+4];
	setp.eq.s32 	%p7, %r10, 6;
	selp.b32 	%r12, 5, %r8, %p7;
	selp.b32 	%r13, 5, %r12, %p6;
	st.global.u32 	[%rd4], %r13;
$L__BB4_2:
	ret;

}
	// .globl	_Z14kernelRescateCPiS_i
.visible .entry _Z14kernelRescateCPiS_i(
	.param .u64 .ptr .align 1 _Z14kernelRescateCPiS_i_param_0,
	.param .u64 .ptr .align 1 _Z14kernelRescateCPiS_i_param_1,
	.param .u32 _Z14kernelRescateCPiS_i_param_2
)
{
	.reg .pred 	%p<8>;
	.reg .b32 	%r<15>;
	.reg .b64 	%rd<9>;

	ld.param.u64 	%rd1, [_Z14kernelRescateCPiS_i_param_1];
	ld.param.u32 	%r2, [_Z14kernelRescateCPiS_i_param_2];
	mov.u32 	%r3, %tid.x;
	mov.u32 	%r4, %ctaid.x;
	mov.u32 	%r5, %ntid.x;
	mad.lo.s32 	%r1, %r4, %r5, %r3;
	div.s32 	%r6, %r1, %r2;
	mul.lo.s32 	%r7, %r2, %r2;
	setp.ge.s32 	%p1, %r1, %r7;
	setp.lt.s32 	%p2, %r6, 1;
	setp.ge.s32 	%p3, %r6, %r2;
	or.pred  	%p4, %p1, %p3;
	or.pred  	%p5, %p4, %p2;
	@%p5 bra 	$L__BB5_2;
	cvta.to.global.u64 	%rd2, %rd1;
	mul.wide.s32 	%rd3, %r1, 4;
	add.s64 	%rd4, %rd2, %rd3;
	ld.global.u32 	%r8, [%rd4];
	sub.s32 	%r9, %r1, %r2;
	mul.wide.s32 	%rd5, %r9, 4;
	add.s64 	%rd6, %rd2, %rd5;
	ld.global.u32 	%r10, [%rd6];
	setp.eq.s32 	%p6, %r10, 6;
	mul.wide.s32 	%rd7, %r2, 4;
	add.s64 	%rd8, %rd4, %rd7;
	ld.global.u32 	%r11, [%rd8];
	setp.eq.s32 	%p7, %r11, 6;
	selp.b32 	%r13, 5, %r8, %p7;
	selp.b32 	%r14, 5, %r13, %p6;
	st.global.u32 	[%rd4], %r14;
$L__BB5_2:
	ret;

}
	// .globl	_Z13kernelMuerteFPiS_i
.visible .entry _Z13kernelMuerteFPiS_i(
	.param .u64 .ptr .align 1 _Z13kernelMuerteFPiS_i_param_0,
	.param .u64 .ptr .align 1 _Z13kernelMuerteFPiS_i_param_1,
	.param .u32 _Z13kernelMuerteFPiS_i_param_2
)
{
	.reg .pred 	%p<42>;
	.reg .b32 	%r<126>;
	.reg .b64 	%rd<23>;

	ld.param.u64 	%rd12, [_Z13kernelMuerteFPiS_i_param_0];
	ld.param.u64 	%rd13, [_Z13kernelMuerteFPiS_i_param_1];
	ld.param.u32 	%r56, [_Z13kernelMuerteFPiS_i_param_2];
	cvta.to.global.u64 	%rd1, %rd13;
	cvta.to.global.u64 	%rd2, %rd12;
	mov.u32 	%r57, %tid.x;
	mov.u32 	%r58, %ctaid.x;
	mov.u32 	%r59, %ntid.x;
	mad.lo.s32 	%r1, %r58, %r59, %r57;
	div.s32 	%r2, %r1, %r56;
	mul.lo.s32 	%r60, %r56, %r56;
	setp.ge.s32 	%p1, %r1, %r60;
	@%p1 bra 	$L__BB6_44;
	mul.wide.s32 	%rd14, %r1, 4;
	add.s64 	%rd15, %rd2, %rd14;
	ld.global.u32 	%r3, [%rd15];
	add.s64 	%rd3, %rd1, %rd14;
	ld.global.u32 	%r102, [%rd3];
	add.s32 	%r61, %r102, -5;
	setp.lt.u32 	%p2, %r61, 2;
	@%p2 bra 	$L__BB6_44;
	setp.lt.s32 	%p3, %r56, 1;
	@%p3 bra 	$L__BB6_43;
	and.b32  	%r5, %r56, 7;
	setp.lt.u32 	%p4, %r56, 8;
	mov.b32 	%r118, 0;
	@%p4 bra 	$L__BB6_22;
	and.b32  	%r118, %r56, 2147483640;
	neg.s32 	%r100, %r118;
	add.s64 	%rd4, %rd2, 16;
	add.s64 	%rd5, %rd1, 16;
	mov.u32 	%r99, %r2;
$L__BB6_5:
	.pragma "nounroll";
	mul.wide.s32 	%rd16, %r99, 4;
	add.s64 	%rd6, %rd4, %rd16;
	add.s64 	%rd7, %rd5, %rd16;
	ld.global.u32 	%r64, [%rd6+-16];
	setp.ne.s32 	%p5, %r3, %r64;
	@%p5 bra 	$L__BB6_7;
	ld.global.u32 	%r65, [%rd7+-16];
	setp.eq.s32 	%p6, %r65, 5;
	selp.b32 	%r102, 6, %r102, %p6;
$L__BB6_7:
	ld.global.u32 	%r66, [%rd6+-12];
	setp.ne.s32 	%p7, %r3, %r66;
	@%p7 bra 	$L__BB6_9;
	ld.global.u32 	%r67, [%rd7+-12];
	setp.eq.s32 	%p8, %r67, 5;
	selp.b32 	%r102, 6, %r102, %p8;
$L__BB6_9:
	ld.global.u32 	%r68, [%rd6+-8];
	setp.ne.s32 	%p9, %r3, %r68;
	@%p9 bra 	$L__BB6_11;
	ld.global.u32 	%r69, [%rd7+-8];
	setp.eq.s32 	%p10, %r69, 5;
	selp.b32 	%r102, 6, %r102, %p10;
$L__BB6_11:
	ld.global.u32 	%r70, [%rd6+-4];
	setp.ne.s32 	%p11, %r3, %r70;
	@%p11 bra 	$L__BB6_13;
	ld.global.u32 	%r71, [%rd7+-4];
	setp.eq.s32 	%p12, %r71, 5;
	selp.b32 	%r102, 6, %r102, %p12;
$L__BB6_13:
	ld.global.u32 	%r72, [%rd6];
	setp.ne.s32 	%p13, %r3, %r72;
	@%p13 bra 	$L__BB6_15;
	ld.global.u32 	%r73, [%rd7];
	setp.eq.s32 	%p14, %r73, 5;
	selp.b32 	%r102, 6, %r102, %p14;
$L__BB6_15:
	ld.global.u32 	%r74, [%rd6+4];
	setp.ne.s32 	%p15, %r3, %r74;
	@%p15 bra 	$L__BB6_17;
	ld.global.u32 	%r75, [%rd7+4];
	setp.eq.s32 	%p16, %r75, 5;
	selp.b32 	%r102, 6, %r102, %p16;
$L__BB6_17:
	ld.global.u32 	%r76, [%rd6+8];
	setp.ne.s32 	%p17, %r3, %r76;
	@%p17 bra 	$L__BB6_19;
	ld.global.u32 	%r77, [%rd7+8];
	setp.eq.s32 	%p18, %r77, 5;
	selp.b32 	%r102, 6, %r102, %p18;
$L__BB6_19:
	ld.global.u32 	%r78, [%rd6+12];
	setp.ne.s32 	%p19, %r3, %r78;
	@%p19 bra 	$L__BB6_21;
	ld.global.u32 	%r79, [%rd7+12];
	setp.eq.s32 	%p20, %r79, 5;
	selp.b32 	%r102, 6, %r102, %p20;
$L__BB6_21:
	add.s32 	%r100, %r100, 8;
	add.s32 	%r99, %r99, 8;
	setp.ne.s32 	%p21, %r100, 0;
	@%p21 bra 	$L__BB6_5;
$L__BB6_22:
	setp.eq.s32 	%p22, %r5, 0;
	@%p22 bra 	$L__BB6_43;
	and.b32  	%r32, %r56, 3;
	setp.lt.u32 	%p23, %r5, 4;
	@%p23 bra 	$L__BB6_33;
	add.s32 	%r81, %r118, %r2;
	mul.wide.s32 	%rd17, %r81, 4;
	add.s64 	%rd8, %rd2, %rd17;
	ld.global.u32 	%r82, [%rd8];
	setp.ne.s32 	%p24, %r3, %r82;
	add.s64 	%rd9, %rd1, %rd17;
	@%p24 bra 	$L__BB6_26;
	ld.global.u32 	%r83, [%rd9];
	setp.eq.s32 	%p25, %r83, 5;
	selp.b32 	%r102, 6, %r102, %p25;
$L__BB6_26:
	ld.global.u32 	%r84, [%rd8+4];
	setp.ne.s32 	%p26, %r3, %r84;
	@%p26 bra 	$L__BB6_28;
	ld.global.u32 	%r85, [%rd9+4];
	setp.eq.s32 	%p27, %r85, 5;
	selp.b32 	%r102, 6, %r102, %p27;
$L__BB6_28:
	ld.global.u32 	%r86, [%rd8+8];
	setp.ne.s32 	%p28, %r3, %r86;
	@%p28 bra 	$L__BB6_30;
	ld.global.u32 	%r87, [%rd9+8];
	setp.eq.s32 	%p29, %r87, 5;
	selp.b32 	%r102, 6, %r102, %p29;
$L__BB6_30:
	ld.global.u32 	%r88, [%rd8+12];
	setp.ne.s32 	%p30, %r3, %r88;
	@%p30 bra 	$L__BB6_32;
	ld.global.u32 	%r89, [%rd9+12];
	setp.eq.s32 	%p31, %r89, 5;
	selp.b32 	%r102, 6, %r102, %p31;
$L__BB6_32:
	add.s32 	%r118, %r118, 4;
$L__BB6_33:
	setp.eq.s32 	%p32, %r32, 0;
	@%p32 bra 	$L__BB6_43;
	setp.eq.s32 	%p33, %r32, 1;
	@%p33 bra 	$L__BB6_40;
	add.s32 	%r91, %r118, %r2;
	mul.wide.s32 	%rd18, %r91, 4;
	add.s64 	%rd10, %rd2, %rd18;
	ld.global.u32 	%r92, [%rd10];
	setp.ne.s32 	%p34, %r3, %r92;
	add.s64 	%rd11, %rd1, %rd18;
	@%p34 bra 	$L__BB6_37;
	ld.global.u32 	%r93, [%rd11];
	setp.eq.s32 	%p35, %r93, 5;
	selp.b32 	%r102, 6, %r102, %p35;
$L__BB6_37:
	ld.global.u32 	%r94, [%rd10+4];
	setp.ne.s32 	%p36, %r3, %r94;
	@%p36 bra 	$L__BB6_39;
	ld.global.u32 	%r95, [%rd11+4];
	setp.eq.s32 	%p37, %r95, 5;
	selp.b32 	%r102, 6, %r102, %p37;
$L__BB6_39:
	add.s32 	%r118, %r118, 2;
$L__BB6_40:
	and.b32  	%r96, %r56, 1;
	setp.eq.b32 	%p38, %r96, 1;
	not.pred 	%p39, %p38;
	@%p39 bra 	$L__BB6_43;
	add.s32 	%r53, %r118, %r2;
	mul.wide.s32 	%rd19, %r53, 4;
	add.s64 	%rd20, %rd2, %rd19;
	ld.global.u32 	%r97, [%rd20];
	setp.ne.s32 	%p40, %r3, %r97;
	@%p40 bra 	$L__BB6_43;
	add.s64 	%rd22, %rd1, %rd19;
	ld.global.u32 	%r98, [%rd22];
	setp.eq.s32 	%p41, %r98, 5;
	selp.b32 	%r102, 6, %r102, %p41;
$L__BB6_43:
	st.global.u32 	[%rd3], %r102;
$L__BB6_44:
	ret;

}
	// .globl	_Z13kernelMuerteCPiS_i
.visible .entry _Z13kernelMuerteCPiS_i(
	.param .u64 .ptr .align 1 _Z13kernelMuerteCPiS_i_param_0,
	.param .u64 .ptr .align 1 _Z13kernelMuerteCPiS_i_param_1,
	.param .u32 _Z13kernelMuerteCPiS_i_param_2
)
{
	.reg .pred 	%p<42>;
	.reg .b32 	%r<162>;
	.reg .b64 	%rd<78>;

	ld.param.u64 	%rd15, [_Z13kernelMuerteCPiS_i_param_0];
	ld.param.u64 	%rd16, [_Z13kernelMuerteCPiS_i_param_1];
	ld.param.u32 	%r81, [_Z13kernelMuerteCPiS_i_param_2];
	cvta.to.global.u64 	%rd1, %rd16;
	cvta.to.global.u64 	%rd2, %rd15;
	mov.u32 	%r82, %tid.x;
	mov.u32 	%r83, %ctaid.x;
	mov.u32 	%r84, %ntid.x;
	mad.lo.s32 	%r1, %r83, %r84, %r82;
	rem.s32 	%r2, %r1, %r81;
	mul.lo.s32 	%r85, %r81, %r81;
	setp.ge.s32 	%p1, %r1, %r85;
	@%p1 bra 	$L__BB7_44;
	mul.wide.s32 	%rd17, %r1, 4;
	add.s64 	%rd18, %rd2, %rd17;
	ld.global.u32 	%r3, [%rd18];
	add.s64 	%rd3, %rd1, %rd17;
	ld.global.u32 	%r138, [%rd3];
	add.s32 	%r86, %r138, -5;
	setp.lt.u32 	%p2, %r86, 2;
	@%p2 bra 	$L__BB7_44;
	setp.lt.s32 	%p3, %r81, 1;
	@%p3 bra 	$L__BB7_43;
	and.b32  	%r5, %r81, 7;
	setp.lt.u32 	%p4, %r81, 8;
	mov.b32 	%r154, 0;
	@%p4 bra 	$L__BB7_22;
	and.b32  	%r89, %r81, 2147483640;
	neg.s32 	%r136, %r89;
	add.s32 	%r135, %r2, %r81;
	shl.b32 	%r90, %r81, 1;
	add.s32 	%r134, %r2, %r90;
	mad.lo.s32 	%r133, %r81, 3, %r2;
	shl.b32 	%r91, %r81, 2;
	add.s32 	%r132, %r2, %r91;
	mad.lo.s32 	%r131, %r81, 5, %r2;
	mad.lo.s32 	%r130, %r81, 6, %r2;
	mad.lo.s32 	%r129, %r81, 7, %r2;
	mul.wide.u32 	%rd19, %r81, 4;
	add.s64 	%rd4, %rd2, %rd19;
	mul.wide.u32 	%rd20, %r81, 8;
	add.s64 	%rd5, %rd2, %rd20;
	mul.wide.u32 	%rd21, %r81, 20;
	add.s64 	%rd6, %rd2, %rd21;
	mul.wide.u32 	%rd22, %r81, 24;
	add.s64 	%rd7, %rd2, %rd22;
	mov.u32 	%r128, %r2;
$L__BB7_5:
	.pragma "nounroll";
	mul.wide.s32 	%rd8, %r128, 4;
	add.s64 	%rd9, %rd4, %rd8;
	add.s64 	%rd23, %rd2, %rd8;
	ld.global.u32 	%r92, [%rd23];
	setp.ne.s32 	%p5, %r3, %r92;
	@%p5 bra 	$L__BB7_7;
	add.s64 	%rd24, %rd1, %rd8;
	ld.global.u32 	%r93, [%rd24];
	setp.eq.s32 	%p6, %r93, 5;
	selp.b32 	%r138, 6, %r138, %p6;
$L__BB7_7:
	ld.global.u32 	%r94, [%rd9];
	setp.ne.s32 	%p7, %r3, %r94;
	@%p7 bra 	$L__BB7_9;
	mul.wide.s32 	%rd25, %r135, 4;
	add.s64 	%rd26, %rd1, %rd25;
	ld.global.u32 	%r95, [%rd26];
	setp.eq.s32 	%p8, %r95, 5;
	selp.b32 	%r138, 6, %r138, %p8;
$L__BB7_9:
	mul.wide.s32 	%rd27, %r128, 4;
	add.s64 	%rd28, %rd5, %rd27;
	ld.global.u32 	%r96, [%rd28];
	setp.ne.s32 	%p9, %r3, %r96;
	@%p9 bra 	$L__BB7_11;
	mul.wide.s32 	%rd29, %r134, 4;
	add.s64 	%rd30, %rd1, %rd29;
	ld.global.u32 	%r97, [%rd30];
	setp.eq.s32 	%p10, %r97, 5;
	selp.b32 	%r138, 6, %r138, %p10;
$L__BB7_11:
	mul.wide.s32 	%rd31, %r128, 4;
	mul.wide.u32 	%rd32, %r81, 12;
	add.s64 	%rd33, %rd2, %rd32;
	add.s64 	%rd34, %rd33, %rd31;
	ld.global.u32 	%r98, [%rd34];
	setp.ne.s32 	%p11, %r3, %r98;
	@%p11 bra 	$L__BB7_13;
	mul.wide.s32 	%rd35, %r133, 4;
	add.s64 	%rd36, %rd1, %rd35;
	ld.global.u32 	%r99, [%rd36];
	setp.eq.s32 	%p12, %r99, 5;
	selp.b32 	%r138, 6, %r138, %p12;
$L__BB7_13:
	mul.wide.s32 	%rd37, %r128, 4;
	mul.wide.u32 	%rd38, %r81, 16;
	add.s64 	%rd39, %rd2, %rd38;
	add.s64 	%rd40, %rd39, %rd37;
	ld.global.u32 	%r100, [%rd40];
	setp.ne.s32 	%p13, %r3, %r100;
	@%p13 bra 	$L__BB7_15;
	mul.wide.s32 	%rd41, %r132, 4;
	add.s64 	%rd42, %rd1, %rd41;
	ld.global.u32 	%r101, [%rd42];
	setp.eq.s32 	%p14, %r101, 5;
	selp.b32 	%r138, 6, %r138, %p14;
$L__BB7_15:
	mul.wide.s32 	%rd43, %r128, 4;
	add.s64 	%rd44, %rd6, %rd43;
	ld.global.u32 	%r102, [%rd44];
	setp.ne.s32 	%p15, %r3, %r102;
	@%p15 bra 	$L__BB7_17;
	mul.wide.s32 	%rd45, %r131, 4;
	add.s64 	%rd46, %rd1, %rd45;
	ld.global.u32 	%r103, [%rd46];
	setp.eq.s32 	%p16, %r103, 5;
	selp.b32 	%r138, 6, %r138, %p16;
$L__BB7_17:
	mul.wide.s32 	%rd47, %r128, 4;
	add.s64 	%rd48, %rd7, %rd47;
	ld.global.u32 	%r104, [%rd48];
	setp.ne.s32 	%p17, %r3, %r104;
	@%p17 bra 	$L__BB7_19;
	mul.wide.s32 	%rd49, %r130, 4;
	add.s64 	%rd50, %rd1, %rd49;
	ld.global.u32 	%r105, [%rd50];
	setp.eq.s32 	%p18, %r105, 5;
	selp.b32 	%r138, 6, %r138, %p18;
$L__BB7_19:
	mul.wide.s32 	%rd51, %r128, 4;
	mul.wide.u32 	%rd52, %r81, 28;
	add.s64 	%rd53, %rd2, %rd52;
	add.s64 	%rd54, %rd53, %rd51;
	ld.global.u32 	%r106, [%rd54];
	setp.ne.s32 	%p19, %r3, %r106;
	@%p19 bra 	$L__BB7_21;
	mul.wide.s32 	%rd55, %r129, 4;
	add.s64 	%rd56, %rd1, %rd55;
	ld.global.u32 	%r107, [%rd56];
	setp.eq.s32 	%p20, %r107, 5;
	selp.b32 	%r138, 6, %r138, %p20;
$L__BB7_21:
	and.b32  	%r154, %r81, 2147483640;
	add.s32 	%r136, %r136, 8;
	shl.b32 	%r108, %r81, 3;
	add.s32 	%r135, %r135, %r108;
	add.s32 	%r134, %r134, %r108;
	add.s32 	%r133, %r133, %r108;
	add.s32 	%r132, %r132, %r108;
	add.s32 	%r131, %r131, %r108;
	add.s32 	%r130, %r130, %r108;
	add.s32 	%r129, %r129, %r108;
	add.s32 	%r128, %r128, %r108;
	setp.ne.s32 	%p21, %r136, 0;
	@%p21 bra 	$L__BB7_5;
$L__BB7_22:
	setp.eq.s32 	%p22, %r5, 0;
	@%p22 bra 	$L__BB7_43;
	and.b32  	%r53, %r81, 3;
	setp.lt.u32 	%p23, %r5, 4;
	@%p23 bra 	$L__BB7_33;
	mad.lo.s32 	%r54, %r154, %r81, %r2;
	mul.wide.s32 	%rd57, %r54, 4;
	add.s64 	%rd10, %rd2, %rd57;
	ld.global.u32 	%r110, [%rd10];
	setp.ne.s32 	%p24, %r3, %r110;
	@%p24 bra 	$L__BB7_26;
	add.s64 	%rd59, %rd1, %rd57;
	ld.global.u32 	%r111, [%rd59];
	setp.eq.s32 	%p25, %r111, 5;
	selp.b32 	%r138, 6, %r138, %p25;
$L__BB7_26:
	add.s32 	%r57, %r54, %r81;
	mul.wide.u32 	%rd11, %r81, 4;
	add.s64 	%rd12, %rd10, %rd11;
	ld.global.u32 	%r112, [%rd12];
	setp.ne.s32 	%p26, %r3, %r112;
	@%p26 bra 	$L__BB7_28;
	mul.wide.s32 	%rd60, %r57, 4;
	add.s64 	%rd61, %rd1, %rd60;
	ld.global.u32 	%r113, [%rd61];
	setp.eq.s32 	%p27, %r113, 5;
	selp.b32 	%r138, 6, %r138, %p27;
$L__BB7_28:
	add.s32 	%r60, %r57, %r81;
	add.s64 	%rd13, %rd12, %rd11;
	ld.global.u32 	%r114, [%rd13];
	setp.ne.s32 	%p28, %r3, %r114;
	@%p28 bra 	$L__BB7_30;
	mul.wide.s32 	%rd62, %r60, 4;
	add.s64 	%rd63, %rd1, %rd62;
	ld.global.u32 	%r115, [%rd63];
	setp.eq.s32 	%p29, %r115, 5;
	selp.b32 	%r138, 6, %r138, %p29;
$L__BB7_30:
	add.s64 	%rd64, %rd13, %rd11;
	ld.global.u32 	%r116, [%rd64];
	setp.ne.s32 	%p30, %r3, %r116;
	@%p30 bra 	$L__BB7_32;
	add.s32 	%r117, %r60, %r81;
	mul.wide.s32 	%rd65, %r117, 4;
	add.s64 	%rd66, %rd1, %rd65;
	ld.global.u32 	%r118, [%rd66];
	setp.eq.s32 	%p31, %r118, 5;
	selp.b32 	%r138, 6, %r138, %p31;
$L__BB7_32:
	add.s32 	%r154, %r154, 4;
$L__BB7_33:
	setp.eq.s32 	%p32, %r53, 0;
	@%p32 bra 	$L__BB7_43;
	setp.eq.s32 	%p33, %r53, 1;
	@%p33 bra 	$L__BB7_40;
	mad.lo.s32 	%r69, %r154, %r81, %r2;
	mul.wide.s32 	%rd67, %r69, 4;
	add.s64 	%rd14, %rd2, %rd67;
	ld.global.u32 	%r120, [%rd14];
	setp.ne.s32 	%p34, %r3, %r120;
	@%p34 bra 	$L__BB7_37;
	add.s64 	%rd69, %rd1, %rd67;
	ld.global.u32 	%r121, [%rd69];
	setp.eq.s32 	%p35, %r121, 5;
	selp.b32 	%r138, 6, %r138, %p35;
$L__BB7_37:
	mul.wide.u32 	%rd70, %r81, 4;
	add.s64 	%rd71, %rd14, %rd70;
	ld.global.u32 	%r122, [%rd71];
	setp.ne.s32 	%p36, %r3, %r122;
	@%p36 bra 	$L__BB7_39;
	add.s32 	%r123, %r69, %r81;
	mul.wide.s32 	%rd72, %r123, 4;
	add.s64 	%rd73, %rd1, %rd72;
	ld.global.u32 	%r124, [%rd73];
	setp.eq.s32 	%p37, %r124, 5;
	selp.b32 	%r138, 6, %r138, %p37;
$L__BB7_39:
	add.s32 	%r154, %r154, 2;
$L__BB7_40:
	and.b32  	%r125, %r81, 1;
	setp.eq.b32 	%p38, %r125, 1;
	not.pred 	%p39, %p38;
	@%p39 bra 	$L__BB7_43;
	mad.lo.s32 	%r78, %r154, %r81, %r2;
	mul.wide.s32 	%rd74, %r78, 4;
	add.s64 	%rd75, %rd2, %rd74;
	ld.global.u32 	%r126, [%rd75];
	setp.ne.s32 	%p40, %r3, %r126;
	@%p40 bra 	$L__BB7_43;
	add.s64 	%rd77, %rd1, %rd74;
	ld.global.u32 	%r127, [%rd77];
	setp.eq.s32 	%p41, %r127, 5;
	selp.b32 	%r138, 6, %r138, %p41;
$L__BB7_43:
	st.global.u32 	[%rd3], %r138;
$L__BB7_44:
	ret;

}
	// .globl	_Z17kernelTripletF_CMPii
.visible .entry _Z17kernelTripletF_CMPii(
	.param .u64 .ptr .align 1 _Z17kernelTripletF_CMPii_param_0,
	.param .u32 _Z17kernelTripletF_CMPii_param_1
)
{
	.reg .pred 	%p<8>;
	.reg .b32 	%r<16>;
	.reg .b64 	%rd<7>;

	ld.param.u64 	%rd1, [_Z17kernelTripletF_CMPii_param_0];
	ld.param.u32 	%r2, [_Z17kernelTripletF_CMPii_param_1];
	mov.u32 	%r3, %tid.x;
	mov.u32 	%r4, %ctaid.x;
	mov.u32 	%r5, %ntid.x;
	mad.lo.s32 	%r1, %r4, %r5, %r3;
	rem.s32 	%r6, %r1, %r2;
	mul.lo.s32 	%r7, %r2, %r2;
	setp.ge.s32 	%p1, %r1, %r7;
	setp.lt.s32 	%p2, %r6, 1;
	setp.lt.s32 	%p3, %r2, 0;
	or.pred  	%p4, %p2, %p3;
	or.pred  	%p5, %p4, %p1;
	@%p5 bra 	$L__BB8_2;
	cvta.to.global.u64 	%rd2, %rd1;
	mul.wide.s32 	%rd3, %r1, 4;
	mov.u64 	%rd4, HitoriCM;
	add.s64 	%rd5, %rd4, %rd3;
	ld.const.u32 	%r8, [%rd5];
	add.s64 	%rd6, %rd2, %rd3;
	ld.global.u32 	%r10, [%rd6];
	ld.const.u32 	%r11, [%rd5+-4];
	setp.eq.s32 	%p6, %r11, %r8;
	ld.const.u32 	%r12, [%rd5+4];
	setp.eq.s32 	%p7, %r12, %r8;
	selp.b32 	%r14, 5, %r10, %p7;
	selp.b32 	%r15, %r14, %r10, %p6;
	st.global.u32 	[%rd6], %r15;
$L__BB8_2:
	ret;

}
	// .globl	_Z17kernelTripletC_CMPii
.visible .entry _Z17kernelTripletC_CMPii(
	.param .u64 .ptr .align 1 _Z17kernelTripletC_CMPii_param_0,
	.param .u32 _Z17kernelTripletC_CMPii_param_1
)
{
	.reg .pred 	%p<8>;
	.reg .b32 	%r<17>;
	.reg .b64 	%rd<11>;

	ld.param.u64 	%rd1, [_Z17kernelTripletC_CMPii_param_0];
	ld.param.u32 	%r2, [_Z17kernelTripletC_CMPii_param_1];
	mov.u32 	%r3, %tid.x;
	mov.u32 	%r4, %ctaid.x;
	mov.u32 	%r5, %ntid.x;
	mad.lo.s32 	%r1, %r4, %r5, %r3;
	div.s32 	%r6, %r1, %r2;
	mul.lo.s32 	%r7, %r2, %r2;
	setp.ge.s32 	%p1, %r1, %r7;
	setp.lt.s32 	%p2, %r6, 1;
	setp.ge.s32 	%p3, %r6, %r2;
	or.pred  	%p4, %p1, %p3;
	or.pred  	%p5, %p4, %p2;
	@%p5 bra 	$L__BB9_2;
	cvta.to.global.u64 	%rd2, %rd1;
	mul.wide.s32 	%rd3, %r1, 4;
	mov.u64 	%rd4, HitoriCM;
	add.s64 	%rd5, %rd4, %rd3;
	ld.const.u32 	%r8, [%rd5];
	add.s64 	%rd6, %rd2, %rd3;
	ld.global.u32 	%r10, [%rd6];
	sub.s32 	%r11, %r1, %r2;
	mul.wide.s32 	%rd7, %r11, 4;
	add.s64 	%rd8, %rd4, %rd7;
	ld.const.u32 	%r12, [%rd8];
	setp.eq.s32 	%p6, %r12, %r8;
	mul.wide.s32 	%rd9, %r2, 4;
	add.s64 	%rd10, %rd5, %rd9;
	ld.const.u32 	%r13, [%rd10];
	setp.eq.s32 	%p7, %r13, %r8;
	selp.b32 	%r15, 5, %r10, %p7;
	selp.b32 	%r16, %r15, %r10, %p6;
	st.global.u32 	[%rd6], %r16;
$L__BB9_2:
	ret;

}
	// .globl	_Z17kernelRescateF_CMPii
.visible .entry _Z17kernelRescateF_CMPii(
	.param .u64 .ptr .align 1 _Z17kernelRescateF_CMPii_param_0,
	.param .u32 _Z17kernelRescateF_CMPii_param_1
)
{
	.reg .pred 	%p<8>;
	.reg .b32 	%r<14>;
	.reg .b64 	%rd<5>;

	ld.param.u64 	%rd1, [_Z17kernelRescateF_CMPii_param_0];
	ld.param.u32 	%r2, [_Z17kernelRescateF_CMPii_param_1];
	mov.u32 	%r3, %tid.x;
	mov.u32 	%r4, %ctaid.x;
	mov.u32 	%r5, %ntid.x;
	mad.lo.s32 	%r1, %r4, %r5, %r3;
	rem.s32 	%r6, %r1, %r2;
	mul.lo.s32 	%r7, %r2, %r2;
	setp.ge.s32 	%p1, %r1, %r7;
	setp.lt.s32 	%p2, %r6, 1;
	setp.lt.s32 	%p3, %r2, 0;
	or.pred  	%p4, %p2, %p3;
	or.pred  	%p5, %p4, %p1;
	@%p5 bra 	$L__BB10_2;
	cvta.to.global.u64 	%rd2, %rd1;
	mul.wide.s32 	%rd3, %r1, 4;
	add.s64 	%rd4, %rd2, %rd3;
	ld.global.u32 	%r8, [%rd4];
	ld.global.u32 	%r9, [%rd4+-4];
	setp.eq.s32 	%p6, %r9, 6;
	ld.global.u32 	%r10, [%rd4+4];
	setp.eq.s32 	%p7, %r10, 6;
	selp.b32 	%r12, 5, %r8, %p7;
	selp.b32 	%r13, 5, %r12, %p6;
	st.global.u32 	[%rd4], %r13;
$L__BB10_2:
	ret;

}
	// .globl	_Z17kernelRescateC_CMPii
.visible .entry _Z17kernelRescateC_CMPii(
	.param .u64 .ptr .align 1 _Z17kernelRescateC_CMPii_param_0,
	.param .u32 _Z17kernelRescateC_CMPii_param_1
)
{
	.reg .pred 	%p<8>;
	.reg .b32 	%r<15>;
	.reg .b64 	%rd<9>;

	ld.param.u64 	%rd1, [_Z17kernelRescateC_CMPii_param_0];
	ld.param.u32 	%r2, [_Z17kernelRescateC_CMPii_param_1];
	mov.u32 	%r3, %tid.x;
	mov.u32 	%r4, %ctaid.x;
	mov.u32 	%r5, %ntid.x;
	mad.lo.s32 	%r1, %r4, %r5, %r3;
	div.s32 	%r6, %r1, %r2;
	mul.lo.s32 	%r7, %r2, %r2;
	setp.ge.s32 	%p1, %r1, %r7;
	setp.lt.s32 	%p2, %r6, 1;
	setp.ge.s32 	%p3, %r6, %r2;
	or.pred  	%p4, %p1, %p3;
	or.pred  	%p5, %p4, %p2;
	@%p5 bra 	$L__BB11_2;
	cvta.to.global.u64 	%rd2, %rd1;
	mul.wide.s32 	%rd3, %r1, 4;
	add.s64 	%rd4, %rd2, %rd3;
	ld.global.u32 	%r8, [%rd4];
	sub.s32 	%r9, %r1, %r2;
	mul.wide.s32 	%rd5, %r9, 4;
	add.s64 	%rd6, %rd2, %rd5;
	ld.global.u32 	%r10, [%rd6];
	setp.eq.s32 	%p6, %r10, 6;
	mul.wide.s32 	%rd7, %r2, 4;
	add.s64 	%rd8, %rd4, %rd7;
	ld.global.u32 	%r11, [%rd8];
	setp.eq.s32 	%p7, %r11, 6;
	selp.b32 	%r13, 5, %r8, %p7;
	selp.b32 	%r14, 5, %r13, %p6;
	st.global.u32 	[%rd4], %r14;
$L__BB11_2:
	ret;

}
	// .globl	_Z15kernelDobleC_CMPii
.visible .entry _Z15kernelDobleC_CMPii(
	.param .u64 .ptr .align 1 _Z15kernelDobleC_CMPii_param_0,
	.param .u32 _Z15kernelDobleC_CMPii_param_1
)
{
	.reg .pred 	%p<76>;
	.reg .b16 	%rs<37>;
	.reg .b32 	%r<77>;
	.reg .b64 	%rd<29>;

	ld.param.u64 	%rd7, [_Z15kernelDobleC_CMPii_param_0];
	ld.param.u32 	%r41, [_Z15kernelDobleC_CMPii_param_1];
	mov.u32 	%r1, %tid.x;
	mov.u32 	%r42, %ctaid.x;
	mov.u32 	%r43, %ntid.x;
	mul.lo.s32 	%r2, %r42, %r43;
	add.s32 	%r3, %r2, %r1;
	rem.s32 	%r4, %r3, %r41;
	mul.lo.s32 	%r44, %r41, %r41;
	setp.ge.s32 	%p16, %r3, %r44;
	@%p16 bra 	$L__BB12_37;
	mul.wide.s32 	%rd8, %r3, 4;
	mov.u64 	%rd9, HitoriCM;
	add.s64 	%rd10, %rd9, %rd8;
	ld.const.u32 	%r5, [%rd10];
	setp.lt.s32 	%p17, %r41, 1;
	@%p17 bra 	$L__BB12_37;
	and.b32  	%r6, %r41, 3;
	setp.lt.u32 	%p19, %r41, 4;
	mov.pred 	%p67, 0;
	mov.b16 	%rs26, 0;
	mov.b32 	%r76, 0;
	@%p19 bra 	$L__BB12_21;
	and.b32  	%r76, %r41, 2147483644;
	neg.s32 	%r74, %r76;
	add.s32 	%r72, %r4, %r41;
	sub.s32 	%r73, %r3, %r72;
	shl.b32 	%r11, %r41, 2;
	shl.b32 	%r46, %r41, 1;
	add.s32 	%r70, %r4, %r46;
	sub.s32 	%r47, %r70, %r2;
	sub.s32 	%r71, %r47, %r1;
	mad.lo.s32 	%r68, %r41, 3, %r4;
	sub.s32 	%r48, %r68, %r2;
	sub.s32 	%r69, %r48, %r1;
	sub.s32 	%r49, %r4, %r2;
	sub.s32 	%r66, %r49, %r1;
	mov.pred 	%p67, 0;
	mov.b16 	%rs26, 0;
	mov.u32 	%r67, %r4;
$L__BB12_4:
	.pragma "nounroll";
	setp.eq.s32 	%p21, %r66, 0;
	not.pred 	%p22, %p67;
	mul.wide.s32 	%rd11, %r67, 4;
	add.s64 	%rd1, %rd9, %rd11;
	or.pred  	%p23, %p22, %p21;
	@%p23 bra 	$L__BB12_6;
	ld.const.u32 	%r50, [%rd1];
	setp.eq.s32 	%p24, %r50, %r5;
	selp.b16 	%rs26, 1, %rs26, %p24;
$L__BB12_6:
	setp.eq.s32 	%p26, %r66, 0;
	mov.pred 	%p68, 0;
	@%p26 bra 	$L__BB12_8;
	ld.const.u32 	%r51, [%rd1];
	setp.eq.s32 	%p68, %r51, %r5;
$L__BB12_8:
	setp.eq.s32 	%p27, %r73, 0;
	not.pred 	%p28, %p68;
	mul.wide.s32 	%rd13, %r72, 4;
	add.s64 	%rd2, %rd9, %rd13;
	or.pred  	%p29, %p28, %p27;
	@%p29 bra 	$L__BB12_10;
	ld.const.u32 	%r52, [%rd2];
	setp.eq.s32 	%p30, %r52, %r5;
	selp.b16 	%rs26, 1, %rs26, %p30;
$L__BB12_10:
	setp.eq.s32 	%p32, %r73, 0;
	mov.pred 	%p69, 0;
	@%p32 bra 	$L__BB12_12;
	ld.const.u32 	%r53, [%rd2];
	setp.eq.s32 	%p69, %r53, %r5;
$L__BB12_12:
	setp.eq.s32 	%p33, %r71, 0;
	not.pred 	%p34, %p69;
	mul.wide.s32 	%rd15, %r70, 4;
	add.s64 	%rd3, %rd9, %rd15;
	or.pred  	%p35, %p34, %p33;
	@%p35 bra 	$L__BB12_14;
	ld.const.u32 	%r54, [%rd3];
	setp.eq.s32 	%p36, %r54, %r5;
	selp.b16 	%rs26, 1, %rs26, %p36;
$L__BB12_14:
	setp.eq.s32 	%p38, %r71, 0;
	mov.pred 	%p70, 0;
	@%p38 bra 	$L__BB12_16;
	ld.const.u32 	%r55, [%rd3];
	setp.eq.s32 	%p70, %r55, %r5;
$L__BB12_16:
	setp.eq.s32 	%p39, %r69, 0;
	not.pred 	%p40, %p70;
	mul.wide.s32 	%rd17, %r68, 4;
	add.s64 	%rd4, %rd9, %rd17;
	or.pred  	%p41, %p40, %p39;
	@%p41 bra 	$L__BB12_18;
	ld.const.u32 	%r56, [%rd4];
	setp.eq.s32 	%p42, %r56, %r5;
	selp.b16 	%rs26, 1, %rs26, %p42;
$L__BB12_18:
	setp.eq.s32 	%p44, %r69, 0;
	mov.pred 	%p67, 0;
	@%p44 bra 	$L__BB12_20;
	ld.const.u32 	%r57, [%rd4];
	setp.eq.s32 	%p67, %r57, %r5;
$L__BB12_20:
	add.s32 	%r74, %r74, 4;
	sub.s32 	%r73, %r73, %r11;
	add.s32 	%r72, %r72, %r11;
	add.s32 	%r71, %r71, %r11;
	add.s32 	%r70, %r70, %r11;
	add.s32 	%r69, %r69, %r11;
	add.s32 	%r68, %r68, %r11;
	add.s32 	%r67, %r67, %r11;
	add.s32 	%r66, %r66, %r11;
	setp.ne.s32 	%p45, %r74, 0;
	@%p45 bra 	$L__BB12_4;
$L__BB12_21:
	setp.eq.s32 	%p46, %r6, 0;
	@%p46 bra 	$L__BB12_35;
	setp.eq.s32 	%p47, %r6, 1;
	@%p47 bra 	$L__BB12_32;
	mad.lo.s32 	%r36, %r76, %r41, %r4;
	setp.eq.s32 	%p48, %r3, %r36;
	not.pred 	%p49, %p67;
	mul.wide.s32 	%rd19, %r36, 4;
	add.s64 	%rd5, %rd9, %rd19;
	or.pred  	%p50, %p49, %p48;
	@%p50 bra 	$L__BB12_25;
	ld.const.u32 	%r59, [%rd5];
	setp.eq.s32 	%p51, %r59, %r5;
	selp.b16 	%rs26, 1, %rs26, %p51;
$L__BB12_25:
	setp.eq.s32 	%p53, %r3, %r36;
	mov.pred 	%p73, 0;
	@%p53 bra 	$L__BB12_27;
	ld.const.u32 	%r60, [%rd5];
	setp.eq.s32 	%p73, %r60, %r5;
$L__BB12_27:
	add.s32 	%r37, %r36, %r41;
	setp.eq.s32 	%p54, %r3, %r37;
	not.pred 	%p55, %p73;
	mul.wide.s32 	%rd21, %r37, 4;
	add.s64 	%rd6, %rd9, %rd21;
	or.pred  	%p56, %p55, %p54;
	@%p56 bra 	$L__BB12_29;
	ld.const.u32 	%r61, [%rd6];
	setp.eq.s32 	%p57, %r61, %r5;
	selp.b16 	%rs26, 1, %rs26, %p57;
$L__BB12_29:
	setp.eq.s32 	%p59, %r3, %r37;
	mov.pred 	%p67, 0;
	@%p59 bra 	$L__BB12_31;
	ld.const.u32 	%r62, [%rd6];
	setp.eq.s32 	%p67, %r62, %r5;
$L__BB12_31:
	add.s32 	%r76, %r76, 2;
$L__BB12_32:
	and.b32  	%r63, %r41, 1;
	setp.eq.b32 	%p60, %r63, 1;
	not.pred 	%p61, %p60;
	@%p61 bra 	$L__BB12_35;
	mad.lo.s32 	%r40, %r76, %r41, %r4;
	setp.eq.s32 	%p62, %r3, %r40;
	not.pred 	%p63, %p67;
	or.pred  	%p64, %p63, %p62;
	@%p64 bra 	$L__BB12_35;
	mul.wide.s32 	%rd23, %r40, 4;
	add.s64 	%rd25, %rd9, %rd23;
	ld.const.u32 	%r64, [%rd25];
	setp.eq.s32 	%p65, %r64, %r5;
	selp.b16 	%rs26, 1, %rs26, %p65;
$L__BB12_35:
	and.b16  	%rs24, %rs26, 255;
	setp.eq.s16 	%p66, %rs24, 0;
	@%p66 bra 	$L__BB12_37;
	cvta.to.global.u64 	%rd26, %rd7;
	add.s64 	%rd28, %rd26, %rd8;
	mov.b32 	%r65, 6;
	st.global.u32 	[%rd28], %r65;
$L__BB12_37:
	ret;

}
	// .globl	_Z15kernelDobleF_CMPii
.visible .entry _Z15kernelDobleF_CMPii(
	.param .u64 .ptr .align 1 _Z15kernelDobleF_CMPii_param_0,
	.param .u32 _Z15kernelDobleF_CMPii_param_1
)
{
	.reg .pred 	%p<76>;
	.reg .b16 	%rs<37>;
	.reg .b32 	%r<49>;
	.reg .b64 	%rd<24>;

	ld.param.u64 	%rd4, [_Z15kernelDobleF_CMPii_param_0];
	ld.param.u32 	%r21, [_Z15kernelDobleF_CMPii_param_1];
	mov.u32 	%r22, %tid.x;
	mov.u32 	%r23, %ctaid.x;
	mov.u32 	%r24, %ntid.x;
	mad.lo.s32 	%r1, %r23, %r24, %r22;
	div.s32 	%r2, %r1, %r21;
	mul.lo.s32 	%r25, %r21, %r21;
	setp.ge.s32 	%p16, %r1, %r25;
	@%p16 bra 	$L__BB13_37;
	mul.wide.s32 	%rd5, %r1, 4;
	mov.u64 	%rd6, HitoriCM;
	add.s64 	%rd7, %rd6, %rd5;
	ld.const.u32 	%r3, [%rd7];
	setp.lt.s32 	%p17, %r21, 1;
	@%p17 bra 	$L__BB13_37;
	and.b32  	%r4, %r21, 3;
	setp.lt.u32 	%p19, %r21, 4;
	mov.pred 	%p67, 0;
	mov.b16 	%rs26, 0;
	mov.b32 	%r48, 0;
	@%p19 bra 	$L__BB13_21;
	and.b32  	%r48, %r21, 2147483644;
	neg.s32 	%r46, %r48;
	sub.s32 	%r27, %r1, %r2;
	add.s32 	%r45, %r27, -3;
	mov.pred 	%p67, 0;
	mov.b16 	%rs26, 0;
	mov.u32 	%r44, %r2;
$L__BB13_4:
	.pragma "nounroll";
	mul.wide.s32 	%rd8, %r44, 4;
	add.s64 	%rd10, %rd6, %rd8;
	add.s64 	%rd1, %rd10, 8;
	add.s32 	%r11, %r45, 2;
	setp.eq.s32 	%p21, %r11, -1;
	not.pred 	%p22, %p67;
	or.pred  	%p23, %p22, %p21;
	@%p23 bra 	$L__BB13_6;
	ld.const.u32 	%r28, [%rd1+-8];
	setp.eq.s32 	%p24, %r28, %r3;
	selp.b16 	%rs26, 1, %rs26, %p24;
$L__BB13_6:
	setp.eq.s32 	%p26, %r11, -1;
	mov.pred 	%p68, 0;
	@%p26 bra 	$L__BB13_8;
	ld.const.u32 	%r29, [%rd1+-8];
	setp.eq.s32 	%p68, %r29, %r3;
$L__BB13_8:
	setp.eq.s32 	%p27, %r45, -2;
	not.pred 	%p28, %p68;
	or.pred  	%p29, %p28, %p27;
	@%p29 bra 	$L__BB13_10;
	ld.const.u32 	%r30, [%rd1+-4];
	setp.eq.s32 	%p30, %r30, %r3;
	selp.b16 	%rs26, 1, %rs26, %p30;
$L__BB13_10:
	setp.eq.s32 	%p32, %r45, -2;
	mov.pred 	%p69, 0;
	@%p32 bra 	$L__BB13_12;
	ld.const.u32 	%r31, [%rd1+-4];
	setp.eq.s32 	%p69, %r31, %r3;
$L__BB13_12:
	setp.eq.s32 	%p33, %r11, 1;
	not.pred 	%p34, %p69;
	or.pred  	%p35, %p34, %p33;
	@%p35 bra 	$L__BB13_14;
	ld.const.u32 	%r32, [%rd1];
	setp.eq.s32 	%p36, %r32, %r3;
	selp.b16 	%rs26, 1, %rs26, %p36;
$L__BB13_14:
	setp.eq.s32 	%p38, %r11, 1;
	mov.pred 	%p70, 0;
	@%p38 bra 	$L__BB13_16;
	ld.const.u32 	%r33, [%rd1];
	setp.eq.s32 	%p70, %r33, %r3;
$L__BB13_16:
	setp.eq.s32 	%p39, %r11, 2;
	not.pred 	%p40, %p70;
	or.pred  	%p41, %p40, %p39;
	@%p41 bra 	$L__BB13_18;
	ld.const.u32 	%r34, [%rd1+4];
	setp.eq.s32 	%p42, %r34, %r3;
	selp.b16 	%rs26, 1, %rs26, %p42;
$L__BB13_18:
	setp.eq.s32 	%p44, %r11, 2;
	mov.pred 	%p67, 0;
	@%p44 bra 	$L__BB13_20;
	ld.const.u32 	%r35, [%rd1+4];
	setp.eq.s32 	%p67, %r35, %r3;
$L__BB13_20:
	add.s32 	%r46, %r46, 4;
	add.s32 	%r45, %r45, -4;
	add.s32 	%r44, %r44, 4;
	setp.ne.s32 	%p45, %r46, 0;
	@%p45 bra 	$L__BB13_4;
$L__BB13_21:
	setp.eq.s32 	%p46, %r4, 0;
	@%p46 bra 	$L__BB13_35;
	setp.eq.s32 	%p47, %r4, 1;
	@%p47 bra 	$L__BB13_32;
	add.s32 	%r16, %r48, %r2;
	setp.eq.s32 	%p48, %r1, %r16;
	not.pred 	%p49, %p67;
	mul.wide.s32 	%rd11, %r16, 4;
	add.s64 	%rd2, %rd6, %rd11;
	or.pred  	%p50, %p49, %p48;
	@%p50 bra 	$L__BB13_25;
	ld.const.u32 	%r37, [%rd2];
	setp.eq.s32 	%p51, %r37, %r3;
	selp.b16 	%rs26, 1, %rs26, %p51;
$L__BB13_25:
	setp.eq.s32 	%p53, %r1, %r16;
	mov.pred 	%p73, 0;
	@%p53 bra 	$L__BB13_27;
	ld.const.u32 	%r38, [%rd2];
	setp.eq.s32 	%p73, %r38, %r3;
$L__BB13_27:
	add.s32 	%r17, %r16, 1;
	setp.eq.s32 	%p54, %r1, %r17;
	not.pred 	%p55, %p73;
	cvt.s64.s32 	%rd13, %r2;
	cvt.u64.u32 	%rd14, %r48;
	add.s64 	%rd15, %rd14, %rd13;
	shl.b64 	%rd16, %rd15, 2;
	add.s64 	%rd3, %rd6, %rd16;
	or.pred  	%p56, %p55, %p54;
	@%p56 bra 	$L__BB13_29;
	ld.const.u32 	%r39, [%rd3+4];
	setp.eq.s32 	%p57, %r39, %r3;
	selp.b16 	%rs26, 1, %rs26, %p57;
$L__BB13_29:
	setp.eq.s32 	%p59, %r1, %r17;
	mov.pred 	%p67, 0;
	@%p59 bra 	$L__BB13_31;
	ld.const.u32 	%r40, [%rd3+4];
	setp.eq.s32 	%p67, %r40, %r3;
$L__BB13_31:
	add.s32 	%r48, %r48, 2;
$L__BB13_32:
	and.b32  	%r41, %r21, 1;
	setp.eq.b32 	%p60, %r41, 1;
	not.pred 	%p61, %p60;
	@%p61 bra 	$L__BB13_35;
	add.s32 	%r20, %r48, %r2;
	setp.eq.s32 	%p62, %r1, %r20;
	not.pred 	%p63, %p67;
	or.pred  	%p64, %p63, %p62;
	@%p64 bra 	$L__BB13_35;
	mul.wide.s32 	%rd18, %r20, 4;
	add.s64 	%rd20, %rd6, %rd18;
	ld.const.u32 	%r42, [%rd20];
	setp.eq.s32 	%p65, %r42, %r3;
	selp.b16 	%rs26, 1, %rs26, %p65;
$L__BB13_35:
	and.b16  	%rs24, %rs26, 255;
	setp.eq.s16 	%p66, %rs24, 0;
	@%p66 bra 	$L__BB13_37;
	cvta.to.global.u64 	%rd21, %rd4;
	add.s64 	%rd23, %rd21, %rd5;
	mov.b32 	%r43, 6;
	st.global.u32 	[%rd23], %r43;
$L__BB13_37:
	ret;

}
	// .globl	_Z16kernelMuerteF_CMPii
.visible .entry _Z16kernelMuerteF_CMPii(
	.param .u64 .ptr .align 1 _Z16kernelMuerteF_CMPii_param_0,
	.param .u32 _Z16kernelMuerteF_CMPii_param_1
)
{
	.reg .pred 	%p<42>;
	.reg .b32 	%r<126>;
	.reg .b64 	%rd<26>;

	ld.param.u64 	%rd10, [_Z16kernelMuerteF_CMPii_param_0];
	ld.param.u32 	%r56, [_Z16kernelMuerteF_CMPii_param_1];
	cvta.to.global.u64 	%rd1, %rd10;
	mov.u32 	%r57, %tid.x;
	mov.u32 	%r58, %ctaid.x;
	mov.u32 	%r59, %ntid.x;
	mad.lo.s32 	%r1, %r58, %r59, %r57;
	div.s32 	%r2, %r1, %r56;
	mul.lo.s32 	%r60, %r56, %r56;
	setp.ge.s32 	%p1, %r1, %r60;
	@%p1 bra 	$L__BB14_44;
	mul.wide.s32 	%rd11, %r1, 4;
	mov.u64 	%rd12, HitoriCM;
	add.s64 	%rd13, %rd12, %rd11;
	ld.const.u32 	%r3, [%rd13];
	add.s64 	%rd2, %rd1, %rd11;
	ld.global.u32 	%r102, [%rd2];
	add.s32 	%r61, %r102, -5;
	setp.lt.u32 	%p2, %r61, 2;
	@%p2 bra 	$L__BB14_44;
	setp.lt.s32 	%p3, %r56, 1;
	@%p3 bra 	$L__BB14_43;
	and.b32  	%r5, %r56, 7;
	setp.lt.u32 	%p4, %r56, 8;
	mov.b32 	%r118, 0;
	@%p4 bra 	$L__BB14_22;
	and.b32  	%r118, %r56, 2147483640;
	neg.s32 	%r100, %r118;
	add.s64 	%rd3, %rd1, 16;
	mov.u32 	%r99, %r2;
$L__BB14_5:
	.pragma "nounroll";
	mul.wide.s32 	%rd14, %r99, 4;
	add.s64 	%rd16, %rd12, %rd14;
	add.s64 	%rd4, %rd16, 16;
	add.s64 	%rd5, %rd3, %rd14;
	ld.const.u32 	%r64, [%rd16];
	setp.ne.s32 	%p5, %r3, %r64;
	@%p5 bra 	$L__BB14_7;
	ld.global.u32 	%r65, [%rd5+-16];
	setp.eq.s32 	%p6, %r65, 5;
	selp.b32 	%r102, 6, %r102, %p6;
$L__BB14_7:
	ld.const.u32 	%r66, [%rd4+-12];
	setp.ne.s32 	%p7, %r3, %r66;
	@%p7 bra 	$L__BB14_9;
	ld.global.u32 	%r67, [%rd5+-12];
	setp.eq.s32 	%p8, %r67, 5;
	selp.b32 	%r102, 6, %r102, %p8;
$L__BB14_9:
	ld.const.u32 	%r68, [%rd4+-8];
	setp.ne.s32 	%p9, %r3, %r68;
	@%p9 bra 	$L__BB14_11;
	ld.global.u32 	%r69, [%rd5+-8];
	setp.eq.s32 	%p10, %r69, 5;
	selp.b32 	%r102, 6, %r102, %p10;
$L__BB14_11:
	ld.const.u32 	%r70, [%rd4+-4];
	setp.ne.s32 	%p11, %r3, %r70;
	@%p11 bra 	$L__BB14_13;
	ld.global.u32 	%r71, [%rd5+-4];
	setp.eq.s32 	%p12, %r71, 5;
	selp.b32 	%r102, 6, %r102, %p12;
$L__BB14_13:
	ld.const.u32 	%r72, [%rd4];
	setp.ne.s32 	%p13, %r3, %r72;
	@%p13 bra 	$L__BB14_15;
	ld.global.u32 	%r73, [%rd5];
	setp.eq.s32 	%p14, %r73, 5;
	selp.b32 	%r102, 6, %r102, %p14;
$L__BB14_15:
	ld.const.u32 	%r74, [%rd4+4];
	setp.ne.s32 	%p15, %r3, %r74;
	@%p15 bra 	$L__BB14_17;
	ld.global.u32 	%r75, [%rd5+4];
	setp.eq.s32 	%p16, %r75, 5;
	selp.b32 	%r102, 6, %r102, %p16;
$L__BB14_17:
	ld.const.u32 	%r76, [%rd4+8];
	setp.ne.s32 	%p17, %r3, %r76;
	@%p17 bra 	$L__BB14_19;
	ld.global.u32 	%r77, [%rd5+8];
	setp.eq.s32 	%p18, %r77, 5;
	selp.b32 	%r102, 6, %r102, %p18;
$L__BB14_19:
	ld.const.u32 	%r78, [%rd4+12];
	setp.ne.s32 	%p19, %r3, %r78;
	@%p19 bra 	$L__BB14_21;
	ld.global.u32 	%r79, [%rd5+12];
	setp.eq.s32 	%p20, %r79, 5;
	selp.b32 	%r102, 6, %r102, %p20;
$L__BB14_21:
	add.s32 	%r100, %r100, 8;
	add.s32 	%r99, %r99, 8;
	setp.ne.s32 	%p21, %r100, 0;
	@%p21 bra 	$L__BB14_5;
$L__BB14_22:
	setp.eq.s32 	%p22, %r5, 0;
	@%p22 bra 	$L__BB14_43;
	and.b32  	%r32, %r56, 3;
	setp.lt.u32 	%p23, %r5, 4;
	@%p23 bra 	$L__BB14_33;
	add.s32 	%r81, %r118, %r2;
	mul.wide.s32 	%rd17, %r81, 4;
	add.s64 	%rd6, %rd12, %rd17;
	ld.const.u32 	%r82, [%rd6];
	setp.ne.s32 	%p24, %r3, %r82;
	add.s64 	%rd7, %rd1, %rd17;
	@%p24 bra 	$L__BB14_26;
	ld.global.u32 	%r83, [%rd7];
	setp.eq.s32 	%p25, %r83, 5;
	selp.b32 	%r102, 6, %r102, %p25;
$L__BB14_26:
	ld.const.u32 	%r84, [%rd6+4];
	setp.ne.s32 	%p26, %r3, %r84;
	@%p26 bra 	$L__BB14_28;
	ld.global.u32 	%r85, [%rd7+4];
	setp.eq.s32 	%p27, %r85, 5;
	selp.b32 	%r102, 6, %r102, %p27;
$L__BB14_28:
	ld.const.u32 	%r86, [%rd6+8];
	setp.ne.s32 	%p28, %r3, %r86;
	@%p28 bra 	$L__BB14_30;
	ld.global.u32 	%r87, [%rd7+8];
	setp.eq.s32 	%p29, %r87, 5;
	selp.b32 	%r102, 6, %r102, %p29;
$L__BB14_30:
	ld.const.u32 	%r88, [%rd6+12];
	setp.ne.s32 	%p30, %r3, %r88;
	@%p30 bra 	$L__BB14_32;
	ld.global.u32 	%r89, [%rd7+12];
	setp.eq.s32 	%p31, %r89, 5;
	selp.b32 	%r102, 6, %r102, %p31;
$L__BB14_32:
	add.s32 	%r118, %r118, 4;
$L__BB14_33:
	setp.eq.s32 	%p32, %r32, 0;
	@%p32 bra 	$L__BB14_43;
	setp.eq.s32 	%p33, %r32, 1;
	@%p33 bra 	$L__BB14_40;
	add.s32 	%r91, %r118, %r2;
	mul.wide.s32 	%rd19, %r91, 4;
	add.s64 	%rd8, %rd12, %rd19;
	ld.const.u32 	%r92, [%rd8];
	setp.ne.s32 	%p34, %r3, %r92;
	add.s64 	%rd9, %rd1, %rd19;
	@%p34 bra 	$L__BB14_37;
	ld.global.u32 	%r93, [%rd9];
	setp.eq.s32 	%p35, %r93, 5;
	selp.b32 	%r102, 6, %r102, %p35;
$L__BB14_37:
	ld.const.u32 	%r94, [%rd8+4];
	setp.ne.s32 	%p36, %r3, %r94;
	@%p36 bra 	$L__BB14_39;
	ld.global.u32 	%r95, [%rd9+4];
	setp.eq.s32 	%p37, %r95, 5;
	selp.b32 	%r102, 6, %r102, %p37;
$L__BB14_39:
	add.s32 	%r118, %r118, 2;
$L__BB14_40:
	and.b32  	%r96, %r56, 1;
	setp.eq.b32 	%p38, %r96, 1;
	not.pred 	%p39, %p38;
	@%p39 bra 	$L__BB14_43;
	add.s32 	%r53, %r118, %r2;
	mul.wide.s32 	%rd21, %r53, 4;
	add.s64 	%rd23, %rd12, %rd21;
	ld.const.u32 	%r97, [%rd23];
	setp.ne.s32 	%p40, %r3, %r97;
	@%p40 bra 	$L__BB14_43;
	add.s64 	%rd25, %rd1, %rd21;
	ld.global.u32 	%r98, [%rd25];
	setp.eq.s32 	%p41, %r98, 5;
	selp.b32 	%r102, 6, %r102, %p41;
$L__BB14_43:
	st.global.u32 	[%rd2], %r102;
$L__BB14_44:
	ret;

}
	// .globl	_Z16kernelMuerteC_CMPii
.visible .entry _Z16kernelMuerteC_CMPii(
	.param .u64 .ptr .align 1 _Z16kernelMuerteC_CMPii_param_0,
	.param .u32 _Z16kernelMuerteC_CMPii_param_1
)
{
	.reg .pred 	%p<42>;
	.reg .b32 	%r<162>;
	.reg .b64 	%rd<81>;

	ld.param.u64 	%rd16, [_Z16kernelMuerteC_CMPii_param_0];
	ld.param.u32 	%r81, [_Z16kernelMuerteC_CMPii_param_1];
	cvta.to.global.u64 	%rd1, %rd16;
	mov.u32 	%r82, %tid.x;
	mov.u32 	%r83, %ctaid.x;
	mov.u32 	%r84, %ntid.x;
	mad.lo.s32 	%r1, %r83, %r84, %r82;
	rem.s32 	%r2, %r1, %r81;
	mul.lo.s32 	%r85, %r81, %r81;
	setp.ge.s32 	%p1, %r1, %r85;
	@%p1 bra 	$L__BB15_44;
	mul.wide.s32 	%rd17, %r1, 4;
	mov.u64 	%rd18, HitoriCM;
	add.s64 	%rd19, %rd18, %rd17;
	ld.const.u32 	%r3, [%rd19];
	add.s64 	%rd2, %rd1, %rd17;
	ld.global.u32 	%r138, [%rd2];
	add.s32 	%r86, %r138, -5;
	setp.lt.u32 	%p2, %r86, 2;
	@%p2 bra 	$L__BB15_44;
	setp.lt.s32 	%p3, %r81, 1;
	@%p3 bra 	$L__BB15_43;
	and.b32  	%r5, %r81, 7;
	setp.lt.u32 	%p4, %r81, 8;
	mov.b32 	%r154, 0;
	@%p4 bra 	$L__BB15_22;
	and.b32  	%r89, %r81, 2147483640;
	neg.s32 	%r136, %r89;
	add.s32 	%r135, %r2, %r81;
	shl.b32 	%r90, %r81, 1;
	add.s32 	%r134, %r2, %r90;
	mad.lo.s32 	%r133, %r81, 3, %r2;
	shl.b32 	%r91, %r81, 2;
	add.s32 	%r132, %r2, %r91;
	mad.lo.s32 	%r131, %r81, 5, %r2;
	mad.lo.s32 	%r130, %r81, 6, %r2;
	mad.lo.s32 	%r129, %r81, 7, %r2;
	mul.wide.u32 	%rd20, %r81, 4;
	mov.u64 	%rd21, HitoriCM;
	add.s64 	%rd3, %rd21, %rd20;
	mul.wide.u32 	%rd22, %r81, 8;
	add.s64 	%rd4, %rd21, %rd22;
	mul.wide.u32 	%rd23, %r81, 12;
	add.s64 	%rd5, %rd21, %rd23;
	mul.wide.u32 	%rd24, %r81, 24;
	add.s64 	%rd6, %rd21, %rd24;
	mul.wide.u32 	%rd25, %r81, 28;
	add.s64 	%rd7, %rd21, %rd25;
	mov.u32 	%r128, %r2;
$L__BB15_5:
	.pragma "nounroll";
	mul.wide.s32 	%rd8, %r128, 4;
	add.s64 	%rd9, %rd3, %rd8;
	mul.wide.u32 	%rd26, %r81, 16;
	mov.u64 	%rd27, HitoriCM;
	add.s64 	%rd28, %rd27, %rd8;
	add.s64 	%rd10, %rd28, %rd26;
	ld.const.u32 	%r92, [%rd28];
	setp.ne.s32 	%p5, %r3, %r92;
	@%p5 bra 	$L__BB15_7;
	add.s64 	%rd29, %rd1, %rd8;
	ld.global.u32 	%r93, [%rd29];
	setp.eq.s32 	%p6, %r93, 5;
	selp.b32 	%r138, 6, %r138, %p6;
$L__BB15_7:
	ld.const.u32 	%r94, [%rd9];
	setp.ne.s32 	%p7, %r3, %r94;
	@%p7 bra 	$L__BB15_9;
	mul.wide.s32 	%rd30, %r135, 4;
	add.s64 	%rd31, %rd1, %rd30;
	ld.global.u32 	%r95, [%rd31];
	setp.eq.s32 	%p8, %r95, 5;
	selp.b32 	%r138, 6, %r138, %p8;
$L__BB15_9:
	mul.wide.s32 	%rd32, %r128, 4;
	add.s64 	%rd33, %rd4, %rd32;
	ld.const.u32 	%r96, [%rd33];
	setp.ne.s32 	%p9, %r3, %r96;
	@%p9 bra 	$L__BB15_11;
	mul.wide.s32 	%rd34, %r134, 4;
	add.s64 	%rd35, %rd1, %rd34;
	ld.global.u32 	%r97, [%rd35];
	setp.eq.s32 	%p10, %r97, 5;
	selp.b32 	%r138, 6, %r138, %p10;
$L__BB15_11:
	mul.wide.s32 	%rd36, %r128, 4;
	add.s64 	%rd37, %rd5, %rd36;
	ld.const.u32 	%r98, [%rd37];
	setp.ne.s32 	%p11, %r3, %r98;
	@%p11 bra 	$L__BB15_13;
	mul.wide.s32 	%rd38, %r133, 4;
	add.s64 	%rd39, %rd1, %rd38;
	ld.global.u32 	%r99, [%rd39];
	setp.eq.s32 	%p12, %r99, 5;
	selp.b32 	%r138, 6, %r138, %p12;
$L__BB15_13:
	ld.const.u32 	%r100, [%rd10];
	setp.ne.s32 	%p13, %r3, %r100;
	@%p13 bra 	$L__BB15_15;
	mul.wide.s32 	%rd40, %r132, 4;
	add.s64 	%rd41, %rd1, %rd40;
	ld.global.u32 	%r101, [%rd41];
	setp.eq.s32 	%p14, %r101, 5;
	selp.b32 	%r138, 6, %r138, %p14;
$L__BB15_15:
	mul.wide.s32 	%rd42, %r128, 4;
	mul.wide.u32 	%rd43, %r81, 20;
	mov.u64 	%rd44, HitoriCM;
	add.s64 	%rd45, %rd44, %rd43;
	add.s64 	%rd46, %rd45, %rd42;
	ld.const.u32 	%r102, [%rd46];
	setp.ne.s32 	%p15, %r3, %r102;
	@%p15 bra 	$L__BB15_17;
	mul.wide.s32 	%rd47, %r131, 4;
	add.s64 	%rd48, %rd1, %rd47;
	ld.global.u32 	%r103, [%rd48];
	setp.eq.s32 	%p16, %r103, 5;
	selp.b32 	%r138, 6, %r138, %p16;
$L__BB15_17:
	mul.wide.s32 	%rd49, %r128, 4;
	add.s64 	%rd50, %rd6, %rd49;
	ld.const.u32 	%r104, [%rd50];
	setp.ne.s32 	%p17, %r3, %r104;
	@%p17 bra 	$L__BB15_19;
	mul.wide.s32 	%rd51, %r130, 4;
	add.s64 	%rd52, %rd1, %rd51;
	ld.global.u32 	%r105, [%rd52];
	setp.eq.s32 	%p18, %r105, 5;
	selp.b32 	%r138, 6, %r138, %p18;
$L__BB15_19:
	mul.wide.s32 	%rd53, %r128, 4;
	add.s64 	%rd54, %rd7, %rd53;
	ld.const.u32 	%r106, [%rd54];
	setp.ne.s32 	%p19, %r3, %r106;
	@%p19 bra 	$L__BB15_21;
	mul.wide.s32 	%rd55, %r129, 4;
	add.s64 	%rd56, %rd1, %rd55;
	ld.global.u32 	%r107, [%rd56];
	setp.eq.s32 	%p20, %r107, 5;
	selp.b32 	%r138, 6, %r138, %p20;
$L__BB15_21:
	and.b32  	%r154, %r81, 2147483640;
	add.s32 	%r136, %r136, 8;
	shl.b32 	%r108, %r81, 3;
	add.s32 	%r135, %r135, %r108;
	add.s32 	%r134, %r134, %r108;
	add.s32 	%r133, %r133, %r108;
	add.s32 	%r132, %r132, %r108;
	add.s32 	%r131, %r131, %r108;
	add.s32 	%r130, %r130, %r108;
	add.s32 	%r129, %r129, %r108;
	add.s32 	%r128, %r128, %r108;
	setp.ne.s32 	%p21, %r136, 0;
	@%p21 bra 	$L__BB15_5;
$L__BB15_22:
	setp.eq.s32 	%p22, %r5, 0;
	@%p22 bra 	$L__BB15_43;
	and.b32  	%r53, %r81, 3;
	setp.lt.u32 	%p23, %r5, 4;
	@%p23 bra 	$L__BB15_33;
	mad.lo.s32 	%r54, %r154, %r81, %r2;
	mul.wide.s32 	%rd57, %r54, 4;
	mov.u64 	%rd58, HitoriCM;
	add.s64 	%rd11, %rd58, %rd57;
	ld.const.u32 	%r110, [%rd11];
	setp.ne.s32 	%p24, %r3, %r110;
	@%p24 bra 	$L__BB15_26;
	add.s64 	%rd60, %rd1, %rd57;
	ld.global.u32 	%r111, [%rd60];
	setp.eq.s32 	%p25, %r111, 5;
	selp.b32 	%r138, 6, %r138, %p25;
$L__BB15_26:
	add.s32 	%r57, %r54, %r81;
	mul.wide.u32 	%rd12, %r81, 4;
	add.s64 	%rd13, %rd11, %rd12;
	ld.const.u32 	%r112, [%rd13];
	setp.ne.s32 	%p26, %r3, %r112;
	@%p26 bra 	$L__BB15_28;
	mul.wide.s32 	%rd61, %r57, 4;
	add.s64 	%rd62, %rd1, %rd61;
	ld.global.u32 	%r113, [%rd62];
	setp.eq.s32 	%p27, %r113, 5;
	selp.b32 	%r138, 6, %r138, %p27;
$L__BB15_28:
	add.s32 	%r60, %r57, %r81;
	add.s64 	%rd14, %rd13, %rd12;
	ld.const.u32 	%r114, [%rd14];
	setp.ne.s32 	%p28, %r3, %r114;
	@%p28 bra 	$L__BB15_30;
	mul.wide.s32 	%rd63, %r60, 4;
	add.s64 	%rd64, %rd1, %rd63;
	ld.global.u32 	%r115, [%rd64];
	setp.eq.s32 	%p29, %r115, 5;
	selp.b32 	%r138, 6, %r138, %p29;
$L__BB15_30:
	add.s64 	%rd65, %rd14, %rd12;
	ld.const.u32 	%r116, [%rd65];
	setp.ne.s32 	%p30, %r3, %r116;
	@%p30 bra 	$L__BB15_32;
	add.s32 	%r117, %r60, %r81;
	mul.wide.s32 	%rd66, %r117, 4;
	add.s64 	%rd67, %rd1, %rd66;
	ld.global.u32 	%r118, [%rd67];
	setp.eq.s32 	%p31, %r118, 5;
	selp.b32 	%r138, 6, %r138, %p31;
$L__BB15_32:
	add.s32 	%r154, %r154, 4;
$L__BB15_33:
	setp.eq.s32 	%p32, %r53, 0;
	@%p32 bra 	$L__BB15_43;
	setp.eq.s32 	%p33, %r53, 1;
	@%p33 bra 	$L__BB15_40;
	mad.lo.s32 	%r69, %r154, %r81, %r2;
	mul.wide.s32 	%rd68, %r69, 4;
	mov.u64 	%rd69, HitoriCM;
	add.s64 	%rd15, %rd69, %rd68;
	ld.const.u32 	%r120, [%rd15];
	setp.ne.s32 	%p34, %r3, %r120;
	@%p34 bra 	$L__BB15_37;
	add.s64 	%rd71, %rd1, %rd68;
	ld.global.u32 	%r121, [%rd71];
	setp.eq.s32 	%p35, %r121, 5;
	selp.b32 	%r138, 6, %r138, %p35;
$L__BB15_37:
	mul.wide.u32 	%rd72, %r81, 4;
	add.s64 	%rd73, %rd15, %rd72;
	ld.const.u32 	%r122, [%rd73];
	setp.ne.s32 	%p36, %r3, %r122;
	@%p36 bra 	$L__BB15_39;
	add.s32 	%r123, %r69, %r81;
	mul.wide.s32 	%rd74, %r123, 4;
	add.s64 	%rd75, %rd1, %rd74;
	ld.global.u32 	%r124, [%rd75];
	setp.eq.s32 	%p37, %r124, 5;
	selp.b32 	%r138, 6, %r138, %p37;
$L__BB15_39:
	add.s32 	%r154, %r154, 2;
$L__BB15_40:
	and.b32  	%r125, %r81, 1;
	setp.eq.b32 	%p38, %r125, 1;
	not.pred 	%p39, %p38;
	@%p39 bra 	$L__BB15_43;
	mad.lo.s32 	%r78, %r154, %r81, %r2;
	mul.wide.s32 	%rd76, %r78, 4;
	mov.u64 	%rd77, HitoriCM;
	add.s64 	%rd78, %rd77, %rd76;
	ld.const.u32 	%r126, [%rd78];
	setp.ne.s32 	%p40, %r3, %r126;
	@%p40 bra 	$L__BB15_43;
	add.s64 	%rd80, %rd1, %rd76;
	ld.global.u32 	%r127, [%rd80];
	setp.eq.s32 	%p41, %r127, 5;
	selp.b32 	%r138, 6, %r138, %p41;
$L__BB15_43:
	st.global.u32 	[%rd2], %r138;
$L__BB15_44:
	ret;

}


// ===== COMPILED SASS (sm_100) =====

	.target	sm_100

	.elftype	@"ET_EXEC"


//--------------------- .note.nv.tkinfo           --------------------------
	.section	.note.nv.tkinfo,"",@"SHT_NOTE"
	.sectionflags	@"SHF_NOTE_NV_TKINFO"
	.tkinfo
        /*0018*/ 	.word	0x00000002
        /*0030*/ 	.string	""
        /*0030*/ 	.string	"ptxas"
        /*0030*/ 	.string	"Cuda compilation tools, release 13.0, V13.0.88"
        /*0030*/ 	.string	"Build cuda_13.0.r13.0/compiler.36424714_0"
        /*0030*/ 	.string	"-arch sm_100 -m 64 "



//--------------------- .note.nv.cuinfo           --------------------------
	.section	.note.nv.cuinfo,"",@"SHT_NOTE"
	.sectionflags	@"SHF_NOTE_NV_CUINFO"
        /*0018*/ 	.short	0x0002
        /*001a*/ 	.short	0x0064
        /*001c*/ 	.short	0x0082
	.zero		2


//--------------------- .nv.info                  --------------------------
	.section	.nv.info,"",@"SHT_CUDA_INFO"
	.align	4


	//----- nvinfo : EIATTR_REGCOUNT
	.align		4
        /*0000*/ 	.byte	0x04, 0x2f
        /*0002*/ 	.short	(.L_2 - .L_1)
	.align		4
.L_1:
        /*0004*/ 	.word	index@(_Z14kernelTripletFPiS_i)
        /*0008*/ 	.word	0x0000000e


	//----- nvinfo : EIATTR_FRAME_SIZE
	.align		4
.L_2:
        /*000c*/ 	.byte	0x04, 0x11
        /*000e*/ 	.short	(.L_4 - .L_3)
	.align		4
.L_3:
        /*0010*/ 	.word	index@(_Z14kernelTripletFPiS_i)
        /*0014*/ 	.word	0x00000000


	//----- nvinfo : EIATTR_REGCOUNT
	.align		4
.L_4:
        /*0018*/ 	.byte	0x04, 0x2f
        /*001a*/ 	.short	(.L_6 - .L_5)
	.align		4
.L_5:
        /*001c*/ 	.word	index@(_Z14kernelTripletCPiS_i)
        /*0020*/ 	.word	0x0000000e


	//----- nvinfo : EIATTR_FRAME_SIZE
	.align		4
.L_6:
        /*0024*/ 	.byte	0x04, 0x11
        /*0026*/ 	.short	(.L_8 - .L_7)
	.align		4
.L_7:
        /*0028*/ 	.word	index@(_Z14kernelTripletCPiS_i)
        /*002c*/ 	.word	0x00000000


	//----- nvinfo : EIATTR_REGCOUNT
	.align		4
.L_8:
        /*0030*/ 	.byte	0x04, 0x2f
        /*0032*/ 	.short	(.L_10 - .L_9)
	.align		4
.L_9:
        /*0034*/ 	.word	index@(_Z12kernelDobleFPiS_i)
        /*0038*/ 	.word	0x00000018


	//----- nvinfo : EIATTR_FRAME_SIZE
	.align		4
.L_10:
        /*003c*/ 	.byte	0x04, 0x11
        /*003e*/ 	.short	(.L_12 - .L_11)
	.align		4
.L_11:
        /*0040*/ 	.word	index@(_Z12kernelDobleFPiS_i)
        /*0044*/ 	.word	0x00000000


	//----- nvinfo : EIATTR_REGCOUNT
	.align		4
.L_12:
        /*0048*/ 	.byte	0x04, 0x2f
        /*004a*/ 	.short	(.L_14 - .L_13)
	.align		4
.L_13:
        /*004c*/ 	.word	index@(_Z12kernelDobleCPiS_i)
        /*0050*/ 	.word	0x00000020


	//----- nvinfo : EIATTR_FRAME_SIZE
	.align		4
.L_14:
        /*0054*/ 	.byte	0x04, 0x11
        /*0056*/ 	.short	(.L_16 - .L_15)
	.align		4
.L_15:
        /*0058*/ 	.word	index@(_Z12kernelDobleCPiS_i)
        /*005c*/ 	.word	0x00000000


	//----- nvinfo : EIATTR_REGCOUNT
	.align		4
.L_16:
        /*0060*/ 	.byte	0x04, 0x2f
        /*0062*/ 	.short	(.L_18 - .L_17)
	.align		4
.L_17:
        /*0064*/ 	.word	index@(_Z14kernelRescateFPiS_i)
        /*0068*/ 	.word	0x0000000c


	//----- nvinfo : EIATTR_FRAME_SIZE
	.align		4
.L_18:
        /*006c*/ 	.byte	0x04, 0x11
        /*006e*/ 	.short	(.L_20 - .L_19)
	.align		4
.L_19:
        /*0070*/ 	.word	index@(_Z14kernelRescateFPiS_i)
        /*0074*/ 	.word	0x00000000


	//----- nvinfo : EIATTR_REGCOUNT
	.align		4
.L_20:
        /*0078*/ 	.byte	0x04, 0x2f
        /*007a*/ 	.short	(.L_22 - .L_21)
	.align		4
.L_21:
        /*007c*/ 	.word	index@(_Z14kernelRescateCPiS_i)
        /*0080*/ 	.word	0x0000000c


	//----- nvinfo : EIATTR_FRAME_SIZE
	.align		4
.L_22:
        /*0084*/ 	.byte	0x04, 0x11
        /*0086*/ 	.short	(.L_24 - .L_23)
	.align		4
.L_23:
        /*0088*/ 	.word	index@(_Z14kernelRescateCPiS_i)
        /*008c*/ 	.word	0x00000000


	//----- nvinfo : EIATTR_REGCOUNT
	.align		4
.L_24:
        /*0090*/ 	.byte	0x04, 0x2f
        /*0092*/ 	.short	(.L_26 - .L_25)
	.align		4
.L_25:
        /*0094*/ 	.word	index@(_Z13kernelMuerteFPiS_i)
        /*0098*/ 	.word	0x0000001c


	//----- nvinfo : EIATTR_FRAME_SIZE
	.align		4
.L_26:
        /*009c*/ 	.byte	0x04, 0x11
        /*009e*/ 	.short	(.L_28 - .L_27)
	.align		4
.L_27:
        /*00a0*/ 	.word	index@(_Z13kernelMuerteFPiS_i)
        /*00a4*/ 	.word	0x00000000


	//----- nvinfo : EIATTR_REGCOUNT
	.align		4
.L_28:
        /*00a8*/ 	.byte	0x04, 0x2f
        /*00aa*/ 	.short	(.L_30 - .L_29)
	.align		4
.L_29:
        /*00ac*/ 	.word	index@(_Z13kernelMuerteCPiS_i)
        /*00b0*/ 	.word	0x00000020


	//----- nvinfo : EIATTR_FRAME_SIZE
	.align		4
.L_30:
        /*00b4*/ 	.byte	0x04, 0x11
        /*00b6*/ 	.short	(.L_32 - .L_31)
	.align		4
.L_31:
        /*00b8*/ 	.word	index@(_Z13kernelMuerteCPiS_i)
        /*00bc*/ 	.word	0x00000000


	//----- nvinfo : EIATTR_REGCOUNT
	.align		4
.L_32:
        /*00c0*/ 	.byte	0x04, 0x2f
        /*00c2*/ 	.short	(.L_34 - .L_33)
	.align		4
.L_33:
        /*00c4*/ 	.word	index@(_Z17kernelTripletF_CMPii)
        /*00c8*/ 	.word	0x0000000c


	//----- nvinfo : EIATTR_FRAME_SIZE
	.align		4
.L_34:
        /*00cc*/ 	.byte	0x04, 0x11
        /*00ce*/ 	.short	(.L_36 - .L_35)
	.align		4
.L_35:
        /*00d0*/ 	.word	index@(_Z17kernelTripletF_CMPii)
        /*00d4*/ 	.word	0x00000000


	//----- nvinfo : EIATTR_REGCOUNT
	.align		4
.L_36:
        /*00d8*/ 	.byte	0x04, 0x2f
        /*00da*/ 	.short	(.L_38 - .L_37)
	.align		4
.L_37:
        /*00dc*/ 	.word	index@(_Z17kernelTripletC_CMPii)
        /*00e0*/ 	.word	0x0000000c


	//----- nvinfo : EIATTR_FRAME_SIZE
	.align		4
.L_38:
        /*00e4*/ 	.byte	0x04, 0x11
        /*00e6*/ 	.short	(.L_40 - .L_39)
	.align		4
.L_39:
        /*00e8*/ 	.word	index@(_Z17kernelTripletC_CMPii)
        /*00ec*/ 	.word	0x00000000


	//----- nvinfo : EIATTR_REGCOUNT
	.align		4
.L_40:
        /*00f0*/ 	.byte	0x04, 0x2f
        /*00f2*/ 	.short	(.L_42 - .L_41)
	.align		4
.L_41:
        /*00f4*/ 	.word	index@(_Z17kernelRescateF_CMPii)
        /*00f8*/ 	.word	0x0000000c


	//----- nvinfo : EIATTR_FRAME_SIZE
	.align		4
.L_42:
        /*00fc*/ 	.byte	0x04, 0x11
        /*00fe*/ 	.short	(.L_44 - .L_43)
	.align		4
.L_43:
        /*0100*/ 	.word	index@(_Z17kernelRescateF_CMPii)
        /*0104*/ 	.word	0x00000000


	//----- nvinfo : EIATTR_REGCOUNT
	.align		4
.L_44:
        /*0108*/ 	.byte	0x04, 0x2f
        /*010a*/ 	.short	(.L_46 - .L_45)
	.align		4
.L_45:
        /*010c*/ 	.word	index@(_Z17kernelRescateC_CMPii)
        /*0110*/ 	.word	0x0000000c


	//----- nvinfo : EIATTR_FRAME_SIZE
	.align		4
.L_46:
        /*0114*/ 	.byte	0x04, 0x11
        /*0116*/ 	.short	(.L_48 - .L_47)
	.align		4
.L_47:
        /*0118*/ 	.word	index@(_Z17kernelRescateC_CMPii)
        /*011c*/ 	.word	0x00000000


	//----- nvinfo : EIATTR_REGCOUNT
	.align		4
.L_48:
        /*0120*/ 	.byte	0x04, 0x2f
        /*0122*/ 	.short	(.L_50 - .L_49)
	.align		4
.L_49:
        /*0124*/ 	.word	index@(_Z15kernelDobleC_CMPii)
        /*0128*/ 	.word	0x00000020


	//----- nvinfo : EIATTR_FRAME_SIZE
	.align		4
.L_50:
        /*012c*/ 	.byte	0x04, 0x11
        /*012e*/ 	.short	(.L_52 - .L_51)
	.align		4
.L_51:
        /*0130*/ 	.word	index@(_Z15kernelDobleC_CMPii)
        /*0134*/ 	.word	0x00000000


	//----- nvinfo : EIATTR_REGCOUNT
	.align		4
.L_52:
        /*0138*/ 	.byte	0x04, 0x2f
        /*013a*/ 	.short	(.L_54 - .L_53)
	.align		4
.L_53:
        /*013c*/ 	.word	index@(_Z15kernelDobleF_CMPii)
        /*0140*/ 	.word	0x00000018


	//----- nvinfo : EIATTR_FRAME_SIZE
	.align		4
.L_54:
        /*0144*/ 	.byte	0x04, 0x11
        /*0146*/ 	.short	(.L_56 - .L_55)
	.align		4
.L_55:
        /*0148*/ 	.word	index@(_Z15kernelDobleF_CMPii)
        /*014c*/ 	.word	0x00000000


	//----- nvinfo : EIATTR_REGCOUNT
	.align		4
.L_56:
        /*0150*/ 	.byte	0x04, 0x2f
        /*0152*/ 	.short	(.L_58 - .L_57)
	.align		4
.L_57:
        /*0154*/ 	.word	index@(_Z16kernelMuerteF_CMPii)
        /*0158*/ 	.word	0x0000001f


	//----- nvinfo : EIATTR_FRAME_SIZE
	.align		4
.L_58:
        /*015c*/ 	.byte	0x04, 0x11
        /*015e*/ 	.short	(.L_60 - .L_59)
	.align		4
.L_59:
        /*0160*/ 	.word	index@(_Z16kernelMuerteF_CMPii)
        /*0164*/ 	.word	0x00000000


	//----- nvinfo : EIATTR_REGCOUNT
	.align		4
.L_60:
        /*0168*/ 	.byte	0x04, 0x2f
        /*016a*/ 	.short	(.L_62 - .L_61)
	.align		4
.L_61:
        /*016c*/ 	.word	index@(_Z16kernelMuerteC_CMPii)
        /*0170*/ 	.word	0x00000020


	//----- nvinfo : EIATTR_FRAME_SIZE
	.align		4
.L_62:
        /*0174*/ 	.byte	0x04, 0x11
        /*0176*/ 	.short	(.L_64 - .L_63)
	.align		4
.L_63:
        /*0178*/ 	.word	index@(_Z16kernelMuerteC_CMPii)
        /*017c*/ 	.word	0x00000000


	//----- nvinfo : EIATTR_MIN_STACK_SIZE
	.align		4
.L_64:
        /*0180*/ 	.byte	0x04, 0x12
        /*0182*/ 	.short	(.L_66 - .L_65)
	.align		4
.L_65:
        /*0184*/ 	.word	index@(_Z16kernelMuerteC_CMPii)
        /*0188*/ 	.word	0x00000000


	//----- nvinfo : EIATTR_MIN_STACK_SIZE
	.align		4
.L_66:
        /*018c*/ 	.byte	0x04, 0x12
        /*018e*/ 	.short	(.L_68 - .L_67)
	.align		4
.L_67:
        /*0190*/ 	.word	index@(_Z16kernelMuerteF_CMPii)
        /*0194*/ 	.word	0x00000000


	//----- nvinfo : EIATTR_MIN_STACK_SIZE
	.align		4
.L_68:
        /*0198*/ 	.byte	0x04, 0x12
        /*019a*/ 	.short	(.L_70 - .L_69)
	.align		4
.L_69:
        /*019c*/ 	.word	index@(_Z15kernelDobleF_CMPii)
        /*01a0*/ 	.word	0x00000000


	//----- nvinfo : EIATTR_MIN_STACK_SIZE
	.align		4
.L_70:
        /*01a4*/ 	.byte	0x04, 0x12
        /*01a6*/ 	.short	(.L_72 - .L_71)
	.align		4
.L_71:
        /*01a8*/ 	.word	index@(_Z15kernelDobleC_CMPii)
        /*01ac*/ 	.word	0x00000000


	//----- nvinfo : EIATTR_MIN_STACK_SIZE
	.align		4
.L_72:
        /*01b0*/ 	.byte	0x04, 0x12
        /*01b2*/ 	.short	(.L_74 - .L_73)
	.align		4
.L_73:
        /*01b4*/ 	.word	index@(_Z17kernelRescateC_CMPii)
        /*01b8*/ 	.word	0x00000000


	//----- nvinfo : EIATTR_MIN_STACK_SIZE
	.align		4
.L_74:
        /*01bc*/ 	.byte	0x04, 0x12
        /*01be*/ 	.short	(.L_76 - .L_75)
	.align		4
.L_75:
        /*01c0*/ 	.word	index@(_Z17kernelRescateF_CMPii)
        /*01c4*/ 	.word	0x00000000


	//----- nvinfo : EIATTR_MIN_STACK_SIZE
	.align		4
.L_76:
        /*01c8*/ 	.byte	0x04, 0x12
        /*01ca*/ 	.short	(.L_78 - .L_77)
	.align		4
.L_77:
        /*01cc*/ 	.word	index@(_Z17kernelTripletC_CMPii)
        /*01d0*/ 	.word	0x00000000


	//----- nvinfo : EIATTR_MIN_STACK_SIZE
	.align		4
.L_78:
        /*01d4*/ 	.byte	0x04, 0x12
        /*01d6*/ 	.short	(.L_80 - .L_79)
	.align		4
.L_79:
        /*01d8*/ 	.word	index@(_Z17kernelTripletF_CMPii)
        /*01dc*/ 	.word	0x00000000


	//----- nvinfo : EIATTR_MIN_STACK_SIZE
	.align		4
.L_80:
        /*01e0*/ 	.byte	0x04, 0x12
        /*01e2*/ 	.short	(.L_82 - .L_81)
	.align		4
.L_81:
        /*01e4*/ 	.word	index@(_Z13kernelMuerteCPiS_i)
        /*01e8*/ 	.word	0x00000000


	//----- nvinfo : EIATTR_MIN_STACK_SIZE
	.align		4
.L_82:
        /*01ec*/ 	.byte	0x04, 0x12
        /*01ee*/ 	.short	(.L_84 - .L_83)
	.align		4
.L_83:
        /*01f0*/ 	.word	index@(_Z13kernelMuerteFPiS_i)
        /*01f4*/ 	.word	0x00000000


	//----- nvinfo : EIATTR_MIN_STACK_SIZE
	.align		4
.L_84:
        /*01f8*/ 	.byte	0x04, 0x12
        /*01fa*/ 	.short	(.L_86 - .L_85)
	.align		4
.L_85:
        /*01fc*/ 	.word	index@(_Z14kernelRescateCPiS_i)
        /*0200*/ 	.word	0x00000000


	//----- nvinfo : EIATTR_MIN_STACK_SIZE
	.align		4
.L_86:
        /*0204*/ 	.byte	0x04, 0x12
        /*0206*/ 	.short	(.L_88 - .L_87)
	.align		4
.L_87:
        /*0208*/ 	.word	index@(_Z14kernelRescateFPiS_i)
        /*020c*/ 	.word	0x00000000


	//----- nvinfo : EIATTR_MIN_STACK_SIZE
	.align		4
.L_88:
        /*0210*/ 	.byte	0x04, 0x12
        /*0212*/ 	.short	(.L_90 - .L_89)
	.align		4
.L_89:
        /*0214*/ 	.word	index@(_Z12kernelDobleCPiS_i)
        /*0218*/ 	.word	0x00000000


	//----- nvinfo : EIATTR_MIN_STACK_SIZE
	.align		4
.L_90:
        /*021c*/ 	.byte	0x04, 0x12
        /*021e*/ 	.short	(.L_92 - .L_91)
	.align		4
.L_91:
        /*0220*/ 	.word	index@(_Z12kernelDobleFPiS_i)
        /*0224*/ 	.word	0x00000000


	//----- nvinfo : EIATTR_MIN_STACK_SIZE
	.align		4
.L_92:
        /*0228*/ 	.byte	0x04, 0x12
        /*022a*/ 	.short	(.L_94 - .L_93)
	.align		4
.L_93:
        /*022c*/ 	.word	index@(_Z14kernelTripletCPiS_i)
        /*0230*/ 	.word	0x00000000


	//----- nvinfo : EIATTR_MIN_STACK_SIZE
	.align		4
.L_94:
        /*0234*/ 	.byte	0x04, 0x12
        /*0236*/ 	.short	(.L_96 - .L_95)
	.align		4
.L_95:
        /*0238*/ 	.word	index@(_Z14kernelTripletFPiS_i)
        /*023c*/ 	.word	0x00000000
.L_96:


//--------------------- .nv.compat                --------------------------
	.section	.nv.compat,"",@"SHT_CUDA_COMPAT_INFO"
	.align	4
        /*0000*/ 	.byte	0x02, 0x09, 0x00, 0x00, 0x02, 0x02, 0x01, 0x00, 0x02, 0x05, 0x05, 0x00, 0x03, 0x07, 0x01, 0x01
        /*0010*/ 	.byte	0x02, 0x03, 0x00, 0x00, 0x02, 0x06, 0x01, 0x00, 0x04, 0x0b, 0x08, 0x00, 0x09, 0x00, 0x00, 0x00
        /*0020*/ 	.byte	0x00, 0x00, 0x00, 0x00


//--------------------- .nv.info._Z16kernelMuerteC_CMPii --------------------------
	.section	.nv.info._Z16kernelMuerteC_CMPii,"",@"SHT_CUDA_INFO"
	.sectionflags	@""
	.align	4


	//----- nvinfo : EIATTR_CUDA_API_VERSION
	.align		4
        /*0000*/ 	.byte	0x04, 0x37
        /*0002*/ 	.short	(.L_98 - .L_97)
.L_97:
        /*0004*/ 	.word	0x00000082


	//----- nvinfo : EIATTR_KPARAM_INFO
	.align		4
.L_98:
        /*0008*/ 	.byte	0x04, 0x17
        /*000a*/ 	.short	(.L_100 - .L_99)
.L_99:
        /*000c*/ 	.word	0x00000000
        /*0010*/ 	.short	0x0001
        /*0012*/ 	.short	0x0008
        /*0014*/ 	.byte	0x00, 0xf0, 0x11, 0x00


	//----- nvinfo : EIATTR_KPARAM_INFO
	.align		4
.L_100:
        /*0018*/ 	.byte	0x04, 0x17
        /*001a*/ 	.short	(.L_102 - .L_101)
.L_101:
        /*001c*/ 	.word	0x00000000
        /*0020*/ 	.short	0x0000
        /*0022*/ 	.short	0x0000
        /*0024*/ 	.byte	0x00, 0xf5, 0x21, 0x00


	//----- nvinfo : EIATTR_SPARSE_MMA_MASK
	.align		4
.L_102:
        /*0028*/ 	.byte	0x03, 0x50
        /*002a*/ 	.short	0x0000


	//----- nvinfo : EIATTR_MAXREG_COUNT
	.align		4
        /*002c*/ 	.byte	0x03, 0x1b
        /*002e*/ 	.short	0x00ff


	//----- nvinfo : EIATTR_MERCURY_ISA_VERSION
	.align		4
        /*0030*/ 	.byte	0x03, 0x5f
        /*0032*/ 	.short	0x0101


	//----- nvinfo : EIATTR_VRC_CTA_INIT_COUNT
	.align		4
        /*0034*/ 	.byte	0x02, 0x4a
	.zero		1
	.zero		1


	//----- nvinfo : EIATTR_EXIT_INSTR_OFFSETS
	.align		4
        /*0038*/ 	.byte	0x04, 0x1c
        /*003a*/ 	.short	(.L_104 - .L_103)


	//   ....[0]....
.L_103:
        /*003c*/ 	.word	0x00000090


	//   ....[1]....
        /*0040*/ 	.word	0x00000260


	//   ....[2]....
        /*0044*/ 	.word	0x00000e10


	//----- nvinfo : EIATTR_CRS_STACK_SIZE
	.align		4
.L_104:
        /*0048*/ 	.byte	0x04, 0x1e
        /*004a*/ 	.short	(.L_106 - .L_105)
.L_105:
        /*004c*/ 	.word	0x00000000


	//----- nvinfo : EIATTR_CBANK_PARAM_SIZE
	.align		4
.L_106:
        /*0050*/ 	.byte	0x03, 0x19
        /*0052*/ 	.short	0x000c


	//----- nvinfo : EIATTR_PARAM_CBANK
	.align		4
        /*0054*/ 	.byte	0x04, 0x0a
        /*0056*/ 	.short	(.L_108 - .L_107)
	.align		4
.L_107:
        /*0058*/ 	.word	index@(.nv.constant0._Z16kernelMuerteC_CMPii)
        /*005c*/ 	.short	0x0380
        /*005e*/ 	.short	0x000c


	//----- nvinfo : EIATTR_SW_WAR
	.align		4
.L_108:
        /*0060*/ 	.byte	0x04, 0x36
        /*0062*/ 	.short	(.L_110 - .L_109)
.L_109:
        /*0064*/ 	.word	0x00000008
.L_110:


//--------------------- .nv.info._Z16kernelMuerteF_CMPii --------------------------
	.section	.nv.info._Z16kernelMuerteF_CMPii,"",@"SHT_CUDA_INFO"
	.sectionflags	@""
	.align	4


	//----- nvinfo : EIATTR_CUDA_API_VERSION
	.align		4
        /*0000*/ 	.byte	0x04, 0x37
        /*0002*/ 	.short	(.L_112 - .L_111)
.L_111:
        /*0004*/ 	.word	0x00000082


	//----- nvinfo : EIATTR_KPARAM_INFO
	.align		4
.L_112:
        /*0008*/ 	.byte	0x04, 0x17
        /*000a*/ 	.short	(.L_114 - .L_113)
.L_113:
        /*000c*/ 	.word	0x00000000
        /*0010*/ 	.short	0x0001
        /*0012*/ 	.short	0x0008
        /*0014*/ 	.byte	0x00, 0xf0, 0x11, 0x00


	//----- nvinfo : EIATTR_KPARAM_INFO
	.align		4
.L_114:
        /*0018*/ 	.byte	0x04, 0x17
        /*001a*/ 	.short	(.L_116 - .L_115)
.L_115:
        /*001c*/ 	.word	0x00000000
        /*0020*/ 	.short	0x0000
        /*0022*/ 	.short	0x0000
        /*0024*/ 	.byte	0x00, 0xf5, 0x21, 0x00


	//----- nvinfo : EIATTR_SPARSE_MMA_MASK
	.align		4
.L_116:
        /*0028*/ 	.byte	0x03, 0x50
        /*002a*/ 	.short	0x0000


	//----- nvinfo : EIATTR_MAXREG_COUNT
	.align		4
        /*002c*/ 	.byte	0x03, 0x1b
        /*002e*/ 	.short	0x00ff


	//----- nvinfo : EIATTR_MERCURY_ISA_VERSION
	.align		4
        /*0030*/ 	.byte	0x03, 0x5f
        /*0032*/ 	.short	0x0101


	//----- nvinfo : EIATTR_VRC_CTA_INIT_COUNT
	.align		4
        /*0034*/ 	.byte	0x02, 0x4a
	.zero		1
	.zero		1


	//----- nvinfo : EIATTR_EXIT_INSTR_OFFSETS
	.align		4
        /*0038*/ 	.byte	0x04, 0x1c
        /*003a*/ 	.short	(.L_118 - .L_117)


	//   ....[0]....
.L_117:
        /*003c*/ 	.word	0x00000080


	//   ....[1]....
        /*0040*/ 	.word	0x00000290


	//   ....[2]....
        /*0044*/ 	.word	0x00000af0


	//----- nvinfo : EIATTR_CRS_STACK_SIZE
	.align		4
.L_118:
        /*0048*/ 	.byte	0x04, 0x1e
        /*004a*/ 	.short	(.L_120 - .L_119)
.L_119:
        /*004c*/ 	.word	0x00000000


	//----- nvinfo : EIATTR_CBANK_PARAM_SIZE
	.align		4
.L_120:
        /*0050*/ 	.byte	0x03, 0x19
        /*0052*/ 	.short	0x000c


	//----- nvinfo : EIATTR_PARAM_CBANK
	.align		4
        /*0054*/ 	.byte	0x04, 0x0a
        /*0056*/ 	.short	(.L_122 - .L_121)
	.align		4
.L_121:
        /*0058*/ 	.word	index@(.nv.constant0._Z16kernelMuerteF_CMPii)
        /*005c*/ 	.short	0x0380
        /*005e*/ 	.short	0x000c


	//----- nvinfo : EIATTR_SW_WAR
	.align		4
.L_122:
        /*0060*/ 	.byte	0x04, 0x36
        /*0062*/ 	.short	(.L_124 - .L_123)
.L_123:
        /*0064*/ 	.word	0x00000008
.L_124:


//--------------------- .nv.info._Z15kernelDobleF_CMPii --------------------------
	.section	.nv.info._Z15kernelDobleF_CMPii,"",@"SHT_CUDA_INFO"
	.sectionflags	@""
	.align	4


	//----- nvinfo : EIATTR_CUDA_API_VERSION
	.align		4
        /*0000*/ 	.byte	0x04, 0x37
        /*0002*/ 	.short	(.L_126 - .L_125)
.L_125:
        /*0004*/ 	.word	0x00000082


	//----- nvinfo : EIATTR_KPARAM_INFO
	.align		4
.L_126:
        /*0008*/ 	.byte	0x04, 0x17
        /*000a*/ 	.short	(.L_128 - .L_127)
.L_127:
        /*000c*/ 	.word	0x00000000
        /*0010*/ 	.short	0x0001
        /*0012*/ 	.short	0x0008
        /*0014*/ 	.byte	0x00, 0xf0, 0x11, 0x00


	//----- nvinfo : EIATTR_KPARAM_INFO
	.align		4
.L_128:
        /*0018*/ 	.byte	0x04, 0x17
        /*001a*/ 	.short	(.L_130 - .L_129)
.L_129:
        /*001c*/ 	.word	0x00000000
        /*0020*/ 	.short	0x0000
        /*0022*/ 	.short	0x0000
        /*0024*/ 	.byte	0x00, 0xf5, 0x21, 0x00


	//----- nvinfo : EIATTR_SPARSE_MMA_MASK
	.align		4
.L_130:
        /*0028*/ 	.byte	0x03, 0x50
        /*002a*/ 	.short	0x0000


	//----- nvinfo : EIATTR_MAXREG_COUNT
	.align		4
        /*002c*/ 	.byte	0x03, 0x1b
        /*002e*/ 	.short	0x00ff


	//----- nvinfo : EIATTR_MERCURY_ISA_VERSION
	.align		4
        /*0030*/ 	.byte	0x03, 0x5f
        /*0032*/ 	.short	0x0101


	//----- nvinfo : EIATTR_VRC_CTA_INIT_COUNT
	.align		4
        /*0034*/ 	.byte	0x02, 0x4a
	.zero		1
	.zero		1


	//----- nvinfo : EIATTR_EXIT_INSTR_OFFSETS
	.align		4
        /*0038*/ 	.byte	0x04, 0x1c
        /*003a*/ 	.short	(.L_132 - .L_131)


	//   ....[0]....
.L_131:
        /*003c*/ 	.word	0x00000140


	//   ....[1]....
        /*0040*/ 	.word	0x00000180


	//   ....[2]....
        /*0044*/ 	.word	0x00000820


	//   ....[3]....
        /*0048*/ 	.word	0x00000890


	//----- nvinfo : EIATTR_CBANK_PARAM_SIZE
	.align		4
.L_132:
        /*004c*/ 	.byte	0x03, 0x19
        /*004e*/ 	.short	0x000c


	//----- nvinfo : EIATTR_PARAM_CBANK
	.align		4
        /*0050*/ 	.byte	0x04, 0x0a
        /*0052*/ 	.short	(.L_134 - .L_133)
	.align		4
.L_133:
        /*0054*/ 	.word	index@(.nv.constant0._Z15kernelDobleF_CMPii)
        /*0058*/ 	.short	0x0380
        /*005a*/ 	.short	0x000c


	//----- nvinfo : EIATTR_SW_WAR
	.align		4
.L_134:
        /*005c*/ 	.byte	0x04, 0x36
        /*005e*/ 	.short	(.L_136 - .L_135)
.L_135:
        /*0060*/ 	.word	0x00000008
.L_136:


//--------------------- .nv.info._Z15kernelDobleC_CMPii --------------------------
	.section	.nv.info._Z15kernelDobleC_CMPii,"",@"SHT_CUDA_INFO"
	.sectionflags	@""
	.align	4


	//----- nvinfo : EIATTR_CUDA_API_VERSION
	.align		4
        /*0000*/ 	.byte	0x04, 0x37
        /*0002*/ 	.short	(.L_138 - .L_137)
.L_137:
        /*0004*/ 	.word	0x00000082


	//----- nvinfo : EIATTR_KPARAM_INFO
	.align		4
.L_138:
        /*0008*/ 	.byte	0x04, 0x17
        /*000a*/ 	.short	(.L_140 - .L_139)
.L_139:
        /*000c*/ 	.word	0x00000000
        /*0010*/ 	.short	0x0001
        /*0012*/ 	.short	0x0008
        /*0014*/ 	.byte	0x00, 0xf0, 0x11, 0x00


	//----- nvinfo : EIATTR_KPARAM_INFO
	.align		4
.L_140:
        /*0018*/ 	.byte	0x04, 0x17
        /*001a*/ 	.short	(.L_142 - .L_141)
.L_141:
        /*001c*/ 	.word	0x00000000
        /*0020*/ 	.short	0x0000
        /*0022*/ 	.short	0x0000
        /*0024*/ 	.byte	0x00, 0xf5, 0x21, 0x00


	//----- nvinfo : EIATTR_SPARSE_MMA_MASK
	.align		4
.L_142:
        /*0028*/ 	.byte	0x03, 0x50
        /*002a*/ 	.short	0x0000


	//----- nvinfo : EIATTR_MAXREG_COUNT
	.align		4
        /*002c*/ 	.byte	0x03, 0x1b
        /*002e*/ 	.short	0x00ff


	//----- nvinfo : EIATTR_MERCURY_ISA_VERSION
	.align		4
        /*0030*/ 	.byte	0x03, 0x5f
        /*0032*/ 	.short	0x0101


	//----- nvinfo : EIATTR_VRC_CTA_INIT_COUNT
	.align		4
        /*0034*/ 	.byte	0x02, 0x4a
	.zero		1
	.zero		1


	//----- nvinfo : EIATTR_EXIT_INSTR_OFFSETS
	.align		4
        /*0038*/ 	.byte	0x04, 0x1c
        /*003a*/ 	.short	(.L_144 - .L_143)


	//   ....[0]....
.L_143:
        /*003c*/ 	.word	0x000001f0


	//   ....[1]....
        /*0040*/ 	.word	0x00000210


	//   ....[2]....
        /*0044*/ 	.word	0x000008f0


	//   ....[3]....
        /*0048*/ 	.word	0x00000960


	//----- nvinfo : EIATTR_CBANK_PARAM_SIZE
	.align		4
.L_144:
        /*004c*/ 	.byte	0x03, 0x19
        /*004e*/ 	.short	0x000c


	//----- nvinfo : EIATTR_PARAM_CBANK
	.align		4
        /*0050*/ 	.byte	0x04, 0x0a
        /*0052*/ 	.short	(.L_146 - .L_145)
	.align		4
.L_145:
        /*0054*/ 	.word	index@(.nv.constant0._Z15kernelDobleC_CMPii)
        /*0058*/ 	.short	0x0380
        /*005a*/ 	.short	0x000c


	//----- nvinfo : EIATTR_SW_WAR
	.align		4
.L_146:
        /*005c*/ 	.byte	0x04, 0x36
        /*005e*/ 	.short	(.L_148 - .L_147)
.L_147:
        /*0060*/ 	.word	0x00000008
.L_148:


//--------------------- .nv.info._Z17kernelRescateC_CMPii --------------------------
	.section	.nv.info._Z17kernelRescateC_CMPii,"",@"SHT_CUDA_INFO"
	.sectionflags	@""
	.align	4


	//----- nvinfo : EIATTR_CUDA_API_VERSION
	.align		4
        /*0000*/ 	.byte	0x04, 0x37
        /*0002*/ 	.short	(.L_150 - .L_149)
.L_149:
        /*0004*/ 	.word	0x00000082


	//----- nvinfo : EIATTR_KPARAM_INFO
	.align		4
.L_150:
        /*0008*/ 	.byte	0x04, 0x17
        /*000a*/ 	.short	(.L_152 - .L_151)
.L_151:
        /*000c*/ 	.word	0x00000000
        /*0010*/ 	.short	0x0001
        /*0012*/ 	.short	0x0008
        /*0014*/ 	.byte	0x00, 0xf0, 0x11, 0x00


	//----- nvinfo : EIATTR_KPARAM_INFO
	.align		4
.L_152:
        /*0018*/ 	.byte	0x04, 0x17
        /*001a*/ 	.short	(.L_154 - .L_153)
.L_153:
        /*001c*/ 	.word	0x00000000
        /*0020*/ 	.short	0x0000
        /*0022*/ 	.short	0x0000
        /*0024*/ 	.byte	0x00, 0xf5, 0x21, 0x00


	//----- nvinfo : EIATTR_SPARSE_MMA_MASK
	.align		4
.L_154:
        /*0028*/ 	.byte	0x03, 0x50
        /*002a*/ 	.short	0x0000


	//----- nvinfo : EIATTR_MAXREG_COUNT
	.align		4
        /*002c*/ 	.byte	0x03, 0x1b
        /*002e*/ 	.short	0x00ff


	//----- nvinfo : EIATTR_MERCURY_ISA_VERSION
	.align		4
        /*0030*/ 	.byte	0x03, 0x5f
        /*0032*/ 	.short	0x0101


	//----- nvinfo : EIATTR_VRC_CTA_INIT_COUNT
	.align		4
        /*0034*/ 	.byte	0x02, 0x4a
	.zero		1
	.zero		1


	//----- nvinfo : EIATTR_EXIT_INSTR_OFFSETS
	.align		4
        /*0038*/ 	.byte	0x04, 0x1c
        /*003a*/ 	.short	(.L_156 - .L_155)


	//   ....[0]....
.L_155:
        /*003c*/ 	.word	0x00000210


	//   ....[1]....
        /*0040*/ 	.word	0x00000300


	//----- nvinfo : EIATTR_CBANK_PARAM_SIZE
	.align		4
.L_156:
        /*0044*/ 	.byte	0x03, 0x19
        /*0046*/ 	.short	0x000c


	//----- nvinfo : EIATTR_PARAM_CBANK
	.align		4
        /*0048*/ 	.byte	0x04, 0x0a
        /*004a*/ 	.short	(.L_158 - .L_157)
	.align		4
.L_157:
        /*004c*/ 	.word	index@(.nv.constant0._Z17kernelRescateC_CMPii)
        /*0050*/ 	.short	0x0380
        /*0052*/ 	.short	0x000c


	//----- nvinfo : EIATTR_SW_WAR
	.align		4
.L_158:
        /*0054*/ 	.byte	0x04, 0x36
        /*0056*/ 	.short	(.L_160 - .L_159)
.L_159:
        /*0058*/ 	.word	0x00000008
.L_160:


//--------------------- .nv.info._Z17kernelRescateF_CMPii --------------------------
	.section	.nv.info._Z17kernelRescateF_CMPii,"",@"SHT_CUDA_INFO"
	.sectionflags	@""
	.align	4


	//----- nvinfo : EIATTR_CUDA_API_VERSION
	.align		4
        /*0000*/ 	.byte	0x04, 0x37
        /*0002*/ 	.short	(.L_162 - .L_161)
.L_161:
        /*0004*/ 	.word	0x00000082


	//----- nvinfo : EIATTR_KPARAM_INFO
	.align		4
.L_162:
        /*0008*/ 	.byte	0x04, 0x17
        /*000a*/ 	.short	(.L_164 - .L_163)
.L_163:
        /*000c*/ 	.word	0x00000000
        /*0010*/ 	.short	0x0001
        /*0012*/ 	.short	0x0008
        /*0014*/ 	.byte	0x00, 0xf0, 0x11, 0x00


	//----- nvinfo : EIATTR_KPARAM_INFO
	.align		4
.L_164:
        /*0018*/ 	.byte	0x04, 0x17
        /*001a*/ 	.short	(.L_166 - .L_165)
.L_165:
        /*001c*/ 	.word	0x00000000
        /*0020*/ 	.short	0x0000
        /*0022*/ 	.short	0x0000
        /*0024*/ 	.byte	0x00, 0xf5, 0x21, 0x00


	//----- nvinfo : EIATTR_SPARSE_MMA_MASK
	.align		4
.L_166:
        /*0028*/ 	.byte	0x03, 0x50
        /*002a*/ 	.short	0x0000


	//----- nvinfo : EIATTR_MAXREG_COUNT
	.align		4
        /*002c*/ 	.byte	0x03, 0x1b
        /*002e*/ 	.short	0x00ff


	//----- nvinfo : EIATTR_MERCURY_ISA_VERSION
	.align		4
        /*0030*/ 	.byte	0x03, 0x5f
        /*0032*/ 	.short	0x0101


	//----- nvinfo : EIATTR_VRC_CTA_INIT_COUNT
	.align		4
        /*0034*/ 	.byte	0x02, 0x4a
	.zero		1
	.zero		1


	//----- nvinfo : EIATTR_EXIT_INSTR_OFFSETS
	.align		4
        /*0038*/ 	.byte	0x04, 0x1c
        /*003a*/ 	.short	(.L_168 - .L_167)


	//   ....[0]....
.L_167:
        /*003c*/ 	.word	0x000001f0


	//   ....[1]....
        /*0040*/ 	.word	0x000002b0


	//----- nvinfo : EIATTR_CBANK_PARAM_SIZE
	.align		4
.L_168:
        /*0044*/ 	.byte	0x03, 0x19
        /*0046*/ 	.short	0x000c


	//----- nvinfo : EIATTR_PARAM_CBANK
	.align		4
        /*0048*/ 	.byte	0x04, 0x0a
        /*004a*/ 	.short	(.L_170 - .L_169)
	.align		4
.L_169:
        /*004c*/ 	.word	index@(.nv.constant0._Z17kernelRescateF_CMPii)
        /*0050*/ 	.short	0x0380
        /*0052*/ 	.short	0x000c


	//----- nvinfo : EIATTR_SW_WAR
	.align		4
.L_170:
        /*0054*/ 	.byte	0x04, 0x36
        /*0056*/ 	.short	(.L_172 - .L_171)
.L_171:
        /*0058*/ 	.word	0x00000008
.L_172:


//--------------------- .nv.info._Z17kernelTripletC_CMPii --------------------------
	.section	.nv.info._Z17kernelTripletC_CMPii,"",@"SHT_CUDA_INFO"
	.sectionflags	@""
	.align	4


	//----- nvinfo : EIATTR_CUDA_API_VERSION
	.align		4
        /*0000*/ 	.byte	0x04, 0x37
        /*0002*/ 	.short	(.L_174 - .L_173)
.L_173:
        /*0004*/ 	.word	0x00000082


	//----- nvinfo : EIATTR_KPARAM_INFO
	.align		4
.L_174:
        /*0008*/ 	.byte	0x04, 0x17
        /*000a*/ 	.short	(.L_176 - .L_175)
.L_175:
        /*000c*/ 	.word	0x00000000
        /*0010*/ 	.short	0x0001
        /*0012*/ 	.short	0x0008
        /*0014*/ 	.byte	0x00, 0xf0, 0x11, 0x00


	//----- nvinfo : EIATTR_KPARAM_INFO
	.align		4
.L_176:
        /*0018*/ 	.byte	0x04, 0x17
        /*001a*/ 	.short	(.L_178 - .L_177)
.L_177:
        /*001c*/ 	.word	0x00000000
        /*0020*/ 	.short	0x0000
        /*0022*/ 	.short	0x0000
        /*0024*/ 	.byte	0x00, 0xf5, 0x21, 0x00


	//----- nvinfo : EIATTR_SPARSE_MMA_MASK
	.align		4
.L_178:
        /*0028*/ 	.byte	0x03, 0x50
        /*002a*/ 	.short	0x0000


	//----- nvinfo : EIATTR_MAXREG_COUNT
	.align		4
        /*002c*/ 	.byte	0x03, 0x1b
        /*002e*/ 	.short	0x00ff


	//----- nvinfo : EIATTR_MERCURY_ISA_VERSION
	.align		4
        /*0030*/ 	.byte	0x03, 0x5f
        /*0032*/ 	.short	0x0101


	//----- nvinfo : EIATTR_VRC_CTA_INIT_COUNT
	.align		4
        /*0034*/ 	.byte	0x02, 0x4a
	.zero		1
	.zero		1


	//----- nvinfo : EIATTR_EXIT_INSTR_OFFSETS
	.align		4
        /*0038*/ 	.byte	0x04, 0x1c
        /*003a*/ 	.short	(.L_180 - .L_179)


	//   ....[0]....
.L_179:
        /*003c*/ 	.word	0x00000210


	//   ....[1]....
        /*0040*/ 	.word	0x00000330


	//----- nvinfo : EIATTR_CBANK_PARAM_SIZE
	.align		4
.L_180:
        /*0044*/ 	.byte	0x03, 0x19
        /*0046*/ 	.short	0x000c


	//----- nvinfo : EIATTR_PARAM_CBANK
	.align		4
        /*0048*/ 	.byte	0x04, 0x0a
        /*004a*/ 	.short	(.L_182 - .L_181)
	.align		4
.L_181:
        /*004c*/ 	.word	index@(.nv.constant0._Z17kernelTripletC_CMPii)
        /*0050*/ 	.short	0x0380
        /*0052*/ 	.short	0x000c


	//----- nvinfo : EIATTR_SW_WAR
	.align		4
.L_182:
        /*0054*/ 	.byte	0x04, 0x36
        /*0056*/ 	.short	(.L_184 - .L_183)
.L_183:
        /*0058*/ 	.word	0x00000008
.L_184:


//--------------------- .nv.info._Z17kernelTripletF_CMPii --------------------------
	.section	.nv.info._Z17kernelTripletF_CMPii,"",@"SHT_CUDA_INFO"
	.sectionflags	@""
	.align	4


	//----- nvinfo : EIATTR_CUDA_API_VERSION
	.align		4
        /*0000*/ 	.byte	0x04, 0x37
        /*0002*/ 	.short	(.L_186 - .L_185)
.L_185:
        /*0004*/ 	.word	0x00000082


	//----- nvinfo : EIATTR_KPARAM_INFO
	.align		4
.L_186:
        /*0008*/ 	.byte	0x04, 0x17
        /*000a*/ 	.short	(.L_188 - .L_187)
.L_187:
        /*000c*/ 	.word	0x00000000
        /*0010*/ 	.short	0x0001
        /*0012*/ 	.short	0x0008
        /*0014*/ 	.byte	0x00, 0xf0, 0x11, 0x00


	//----- nvinfo : EIATTR_KPARAM_INFO
	.align		4
.L_188:
        /*0018*/ 	.byte	0x04, 0x17
        /*001a*/ 	.short	(.L_190 - .L_189)
.L_189:
        /*001c*/ 	.word	0x00000000
        /*0020*/ 	.short	0x0000
        /*0022*/ 	.short	0x0000
        /*0024*/ 	.byte	0x00, 0xf5, 0x21, 0x00


	//----- nvinfo : EIATTR_SPARSE_MMA_MASK
	.align		4
.L_190:
        /*0028*/ 	.byte	0x03, 0x50
        /*002a*/ 	.short	0x0000


	//----- nvinfo : EIATTR_MAXREG_COUNT
	.align		4
        /*002c*/ 	.byte	0x03, 0x1b
        /*002e*/ 	.short	0x00ff


	//----- nvinfo : EIATTR_MERCURY_ISA_VERSION
	.align		4
        /*0030*/ 	.byte	0x03, 0x5f
        /*0032*/ 	.short	0x0101


	//----- nvinfo : EIATTR_VRC_CTA_INIT_COUNT
	.align		4
        /*0034*/ 	.byte	0x02, 0x4a
	.zero		1
	.zero		1


	//----- nvinfo : EIATTR_EXIT_INSTR_OFFSETS
	.align		4
        /*0038*/ 	.byte	0x04, 0x1c
        /*003a*/ 	.short	(.L_192 - .L_191)


	//   ....[0]....
.L_191:
        /*003c*/ 	.word	0x000001f0


	//   ....[1]....
        /*0040*/ 	.word	0x000002d0


	//----- nvinfo : EIATTR_CBANK_PARAM_SIZE
	.align		4
.L_192:
        /*0044*/ 	.byte	0x03, 0x19
        /*0046*/ 	.short	0x000c


	//----- nvinfo : EIATTR_PARAM_CBANK
	.align		4
        /*0048*/ 	.byte	0x04, 0x0a
        /*004a*/ 	.short	(.L_194 - .L_193)
	.align		4
.L_193:
        /*004c*/ 	.word	index@(.nv.constant0._Z17kernelTripletF_CMPii)
        /*0050*/ 	.short	0x0380
        /*0052*/ 	.short	0x000c


	//----- nvinfo : EIATTR_SW_WAR
	.align		4
.L_194:
        /*0054*/ 	.byte	0x04, 0x36
        /*0056*/ 	.short	(.L_196 - .L_195)
.L_195:
        /*0058*/ 	.word	0x00000008
.L_196:


//--------------------- .nv.info._Z13kernelMuerteCPiS_i --------------------------
	.section	.nv.info._Z13kernelMuerteCPiS_i,"",@"SHT_CUDA_INFO"
	.sectionflags	@""
	.align	4


	//----- nvinfo : EIATTR_CUDA_API_VERSION
	.align		4
        /*0000*/ 	.byte	0x04, 0x37
        /*0002*/ 	.short	(.L_198 - .L_197)
.L_197:
        /*0004*/ 	.word	0x00000082


	//----- nvinfo : EIATTR_KPARAM_INFO
	.align		4
.L_198:
        /*0008*/ 	.byte	0x04, 0x17
        /*000a*/ 	.short	(.L_200 - .L_199)
.L_199:
        /*000c*/ 	.word	0x00000000
        /*0010*/ 	.short	0x0002
        /*0012*/ 	.short	0x0010
        /*0014*/ 	.byte	0x00, 0xf0, 0x11, 0x00


	//----- nvinfo : EIATTR_KPARAM_INFO
	.align		4
.L_200:
        /*0018*/ 	.byte	0x04, 0x17
        /*001a*/ 	.short	(.L_202 - .L_201)
.L_201:
        /*001c*/ 	.word	0x00000000
        /*0020*/ 	.short	0x0001
        /*0022*/ 	.short	0x0008
        /*0024*/ 	.byte	0x00, 0xf5, 0x21, 0x00


	//----- nvinfo : EIATTR_KPARAM_INFO
	.align		4
.L_202:
        /*0028*/ 	.byte	0x04, 0x17
        /*002a*/ 	.short	(.L_204 - .L_203)
.L_203:
        /*002c*/ 	.word	0x00000000
        /*0030*/ 	.short	0x0000
        /*0032*/ 	.short	0x0000
        /*0034*/ 	.byte	0x00, 0xf5, 0x21, 0x00


	//----- nvinfo : EIATTR_SPARSE_MMA_MASK
	.align		4
.L_204:
        /*0038*/ 	.byte	0x03, 0x50
        /*003a*/ 	.short	0x0000


	//----- nvinfo : EIATTR_MAXREG_COUNT
	.align		4
        /*003c*/ 	.byte	0x03, 0x1b
        /*003e*/ 	.short	0x00ff


	//----- nvinfo : EIATTR_MERCURY_ISA_VERSION
	.align		4
        /*0040*/ 	.byte	0x03, 0x5f
        /*0042*/ 	.short	0x0101


	//----- nvinfo : EIATTR_VRC_CTA_INIT_COUNT
	.align		4
        /*0044*/ 	.byte	0x02, 0x4a
	.zero		1
	.zero		1


	//----- nvinfo : EIATTR_EXIT_INSTR_OFFSETS
	.align		4
        /*0048*/ 	.byte	0x04, 0x1c
        /*004a*/ 	.short	(.L_206 - .L_205)


	//   ....[0]....
.L_205:
        /*004c*/ 	.word	0x000001d0


	//   ....[1]....
        /*0050*/ 	.word	0x00000260


	//   ....[2]....
        /*0054*/ 	.word	0x00000fd0


	//----- nvinfo : EIATTR_CRS_STACK_SIZE
	.align		4
.L_206:
        /*0058*/ 	.byte	0x04, 0x1e
        /*005a*/ 	.short	(.L_208 - .L_207)
.L_207:
        /*005c*/ 	.word	0x00000000


	//----- nvinfo : EIATTR_CBANK_PARAM_SIZE
	.align		4
.L_208:
        /*0060*/ 	.byte	0x03, 0x19
        /*0062*/ 	.short	0x0014


	//----- nvinfo : EIATTR_PARAM_CBANK
	.align		4
        /*0064*/ 	.byte	0x04, 0x0a
        /*0066*/ 	.short	(.L_210 - .L_209)
	.align		4
.L_209:
        /*0068*/ 	.word	index@(.nv.constant0._Z13kernelMuerteCPiS_i)
        /*006c*/ 	.short	0x0380
        /*006e*/ 	.short	0x0014


	//----- nvinfo : EIATTR_SW_WAR
	.align		4
.L_210:
        /*0070*/ 	.byte	0x04, 0x36
        /*0072*/ 	.short	(.L_212 - .L_211)
.L_211:
        /*0074*/ 	.word	0x00000008
.L_212:


//--------------------- .nv.info._Z13kernelMuerteFPiS_i --------------------------
	.section	.nv.info._Z13kernelMuerteFPiS_i,"",@"SHT_CUDA_INFO"
	.sectionflags	@""
	.align	4


	//----- nvinfo : EIATTR_CUDA_API_VERSION
	.align		4
        /*0000*/ 	.byte	0x04, 0x37
        /*0002*/ 	.short	(.L_214 - .L_213)
.L_213:
        /*0004*/ 	.word	0x00000082


	//----- nvinfo : EIATTR_KPARAM_INFO
	.align		4
.L_214:
        /*0008*/ 	.byte	0x04, 0x17
        /*000a*/ 	.short	(.L_216 - .L_215)
.L_215:
        /*000c*/ 	.word	0x00000000
        /*0010*/ 	.short	0x0002
        /*0012*/ 	.short	0x0010
        /*0014*/ 	.byte	0x00, 0xf0, 0x11, 0x00


	//----- nvinfo : EIATTR_KPARAM_INFO
	.align		4
.L_216:
        /*0018*/ 	.byte	0x04, 0x17
        /*001a*/ 	.short	(.L_218 - .L_217)
.L_217:
        /*001c*/ 	.word	0x00000000
        /*0020*/ 	.short	0x0001
        /*0022*/ 	.short	0x0008
        /*0024*/ 	.byte	0x00, 0xf5, 0x21, 0x00


	//----- nvinfo : EIATTR_KPARAM_INFO
	.align		4
.L_218:
        /*0028*/ 	.byte	0x04, 0x17
        /*002a*/ 	.short	(.L_220 - .L_219)
.L_219:
        /*002c*/ 	.word	0x00000000
        /*0030*/ 	.short	0x0000
        /*0032*/ 	.short	0x0000
        /*0034*/ 	.byte	0x00, 0xf5, 0x21, 0x00


	//----- nvinfo : EIATTR_SPARSE_MMA_MASK
	.align		4
.L_220:
        /*0038*/ 	.byte	0x03, 0x50
        /*003a*/ 	.short	0x0000


	//----- nvinfo : EIATTR_MAXREG_COUNT
	.align		4
        /*003c*/ 	.byte	0x03, 0x1b
        /*003e*/ 	.short	0x00ff


	//----- nvinfo : EIATTR_MERCURY_ISA_VERSION
	.align		4
        /*0040*/ 	.byte	0x03, 0x5f
        /*0042*/ 	.short	0x0101


	//----- nvinfo : EIATTR_VRC_CTA_INIT_COUNT
	.align		4
        /*0044*/ 	.byte	0x02, 0x4a
	.zero		1
	.zero		1


	//----- nvinfo : EIATTR_EXIT_INSTR_OFFSETS
	.align		4
        /*0048*/ 	.byte	0x04, 0x1c
        /*004a*/ 	.short	(.L_222 - .L_221)


	//   ....[0]....
.L_221:
        /*004c*/ 	.word	0x00000080


	//   ....[1]....
        /*0050*/ 	.word	0x00000260


	//   ....[2]....
        /*0054*/ 	.word	0x00000b10


	//----- nvinfo : EIATTR_CRS_STACK_SIZE
	.align		4
.L_222:
        /*0058*/ 	.byte	0x04, 0x1e
        /*005a*/ 	.short	(.L_224 - .L_223)
.L_223:
        /*005c*/ 	.word	0x00000000


	//----- nvinfo : EIATTR_CBANK_PARAM_SIZE
	.align		4
.L_224:
        /*0060*/ 	.byte	0x03, 0x19
        /*0062*/ 	.short	0x0014


	//----- nvinfo : EIATTR_PARAM_CBANK
	.align		4
        /*0064*/ 	.byte	0x04, 0x0a
        /*0066*/ 	.short	(.L_226 - .L_225)
	.align		4
.L_225:
        /*0068*/ 	.word	index@(.nv.constant0._Z13kernelMuerteFPiS_i)
        /*006c*/ 	.short	0x0380
        /*006e*/ 	.short	0x0014


	//----- nvinfo : EIATTR_SW_WAR
	.align		4
.L_226:
        /*0070*/ 	.byte	0x04, 0x36
        /*0072*/ 	.short	(.L_228 - .L_227)
.L_227:
        /*0074*/ 	.word	0x00000008
.L_228:


//--------------------- .nv.info._Z14kernelRescateCPiS_i --------------------------
	.section	.nv.info._Z14kernelRescateCPiS_i,"",@"SHT_CUDA_INFO"
	.sectionflags	@""
	.align	4


	//----- nvinfo : EIATTR_CUDA_API_VERSION
	.align		4
        /*0000*/ 	.byte	0x04, 0x37
        /*0002*/ 	.short	(.L_230 - .L_229)
.L_229:
        /*0004*/ 	.word	0x00000082


	//----- nvinfo : EIATTR_KPARAM_INFO
	.align		4
.L_230:
        /*0008*/ 	.byte	0x04, 0x17
        /*000a*/ 	.short	(.L_232 - .L_231)
.L_231:
        /*000c*/ 	.word	0x00000000
        /*0010*/ 	.short	0x0002
        /*0012*/ 	.short	0x0010
        /*0014*/ 	.byte	0x00, 0xf0, 0x11, 0x00


	//----- nvinfo : EIATTR_KPARAM_INFO
	.align		4
.L_232:
        /*0018*/ 	.byte	0x04, 0x17
        /*001a*/ 	.short	(.L_234 - .L_233)
.L_233:
        /*001c*/ 	.word	0x00000000
        /*0020*/ 	.short	0x0001
        /*0022*/ 	.short	0x0008
        /*0024*/ 	.byte	0x00, 0xf5, 0x21, 0x00


	//----- nvinfo : EIATTR_KPARAM_INFO
	.align		4
.L_234:
        /*0028*/ 	.byte	0x04, 0x17
        /*002a*/ 	.short	(.L_236 - .L_235)
.L_235:
        /*002c*/ 	.word	0x00000000
        /*0030*/ 	.short	0x0000
        /*0032*/ 	.short	0x0000
        /*0034*/ 	.byte	0x00, 0xf5, 0x21, 0x00


	//----- nvinfo : EIATTR_SPARSE_MMA_MASK
	.align		4
.L_236:
        /*0038*/ 	.byte	0x03, 0x50
        /*003a*/ 	.short	0x0000


	//----- nvinfo : EIATTR_MAXREG_COUNT
	.align		4
        /*003c*/ 	.byte	0x03, 0x1b
        /*003e*/ 	.short	0x00ff


	//----- nvinfo : EIATTR_MERCURY_ISA_VERSION
	.align		4
        /*0040*/ 	.byte	0x03, 0x5f
        /*0042*/ 	.short	0x0101


	//----- nvinfo : EIATTR_VRC_CTA_INIT_COUNT
	.align		4
        /*0044*/ 	.byte	0x02, 0x4a
	.zero		1
	.zero		1


	//----- nvinfo : EIATTR_EXIT_INSTR_OFFSETS
	.align		4
        /*0048*/ 	.byte	0x04, 0x1c
        /*004a*/ 	.short	(.L_238 - .L_237)


	//   ....[0]....
.L_237:
        /*004c*/ 	.word	0x00000210


	//   ....[1]....
        /*0050*/ 	.word	0x00000300


	//----- nvinfo : EIATTR_CBANK_PARAM_SIZE
	.align		4
.L_238:
        /*0054*/ 	.byte	0x03, 0x19
        /*0056*/ 	.short	0x0014


	//----- nvinfo : EIATTR_PARAM_CBANK
	.align		4
        /*0058*/ 	.byte	0x04, 0x0a
        /*005a*/ 	.short	(.L_240 - .L_239)
	.align		4
.L_239:
        /*005c*/ 	.word	index@(.nv.constant0._Z14kernelRescateCPiS_i)
        /*0060*/ 	.short	0x0380
        /*0062*/ 	.short	0x0014


	//----- nvinfo : EIATTR_SW_WAR
	.align		4
.L_240:
        /*0064*/ 	.byte	0x04, 0x36
        /*0066*/ 	.short	(.L_242 - .L_241)
.L_241:
        /*0068*/ 	.word	0x00000008
.L_242:


//--------------------- .nv.info._Z14kernelRescateFPiS_i --------------------------
	.section	.nv.info._Z14kernelRescateFPiS_i,"",@"SHT_CUDA_INFO"
	.sectionflags	@""
	.align	4


	//----- nvinfo : EIATTR_CUDA_API_VERSION
	.align		4
        /*0000*/ 	.byte	0x04, 0x37
        /*0002*/ 	.short	(.L_244 - .L_243)
.L_243:
        /*0004*/ 	.word	0x00000082


	//----- nvinfo : EIATTR_KPARAM_INFO
	.align		4
.L_244:
        /*0008*/ 	.byte	0x04, 0x17
        /*000a*/ 	.short	(.L_246 - .L_245)
.L_245:
        /*000c*/ 	.word	0x00000000
        /*0010*/ 	.short	0x0002
        /*0012*/ 	.short	0x0010
        /*0014*/ 	.byte	0x00, 0xf0, 0x11, 0x00


	//----- nvinfo : EIATTR_KPARAM_INFO
	.align		4
.L_246:
        /*0018*/ 	.byte	0x04, 0x17
        /*001a*/ 	.short	(.L_248 - .L_247)
.L_247:
        /*001c*/ 	.word	0x00000000
        /*0020*/ 	.short	0x0001
        /*0022*/ 	.short	0x0008
        /*0024*/ 	.byte	0x00, 0xf5, 0x21, 0x00


	//----- nvinfo : EIATTR_KPARAM_INFO
	.align		4
.L_248:
        /*0028*/ 	.byte	0x04, 0x17
        /*002a*/ 	.short	(.L_250 - .L_249)
.L_249:
        /*002c*/ 	.word	0x00000000
        /*0030*/ 	.short	0x0000
        /*0032*/ 	.short	0x0000
        /*0034*/ 	.byte	0x00, 0xf5, 0x21, 0x00


	//----- nvinfo : EIATTR_SPARSE_MMA_MASK
	.align		4
.L_250:
        /*0038*/ 	.byte	0x03, 0x50
        /*003a*/ 	.short	0x0000


	//----- nvinfo : EIATTR_MAXREG_COUNT
	.align		4
        /*003c*/ 	.byte	0x03, 0x1b
        /*003e*/ 	.short	0x00ff


	//----- nvinfo : EIATTR_MERCURY_ISA_VERSION
	.align		4
        /*0040*/ 	.byte	0x03, 0x5f
        /*0042*/ 	.short	0x0101


	//----- nvinfo : EIATTR_VRC_CTA_INIT_COUNT
	.align		4
        /*0044*/ 	.byte	0x02, 0x4a
	.zero		1
	.zero		1


	//----- nvinfo : EIATTR_EXIT_INSTR_OFFSETS
	.align		4
        /*0048*/ 	.byte	0x04, 0x1c
        /*004a*/ 	.short	(.L_252 - .L_251)


	//   ....[0]....
.L_251:
        /*004c*/ 	.word	0x000001f0


	//   ....[1]....
        /*0050*/ 	.word	0x000002b0


	//----- nvinfo : EIATTR_CBANK_PARAM_SIZE
	.align		4
.L_252:
        /*0054*/ 	.byte	0x03, 0x19
        /*0056*/ 	.short	0x0014


	//----- nvinfo : EIATTR_PARAM_CBANK
	.align		4
        /*0058*/ 	.byte	0x04, 0x0a
        /*005a*/ 	.short	(.L_254 - .L_253)
	.align		4
.L_253:
        /*005c*/ 	.word	index@(.nv.constant0._Z14kernelRescateFPiS_i)
        /*0060*/ 	.short	0x0380
        /*0062*/ 	.short	0x0014


	//----- nvinfo : EIATTR_SW_WAR
	.align		4
.L_254:
        /*0064*/ 	.byte	0x04, 0x36
        /*0066*/ 	.short	(.L_256 - .L_255)
.L_255:
        /*0068*/ 	.word	0x00000008
.L_256:


//--------------------- .nv.info._Z12kernelDobleCPiS_i --------------------------
	.section	.nv.info._Z12kernelDobleCPiS_i,"",@"SHT_CUDA_INFO"
	.sectionflags	@""
	.align	4


	//----- nvinfo : EIATTR_CUDA_API_VERSION
	.align		4
        /*0000*/ 	.byte	0x04, 0x37
        /*0002*/ 	.short	(.L_258 - .L_257)
.L_257:
        /*0004*/ 	.word	0x00000082


	//----- nvinfo : EIATTR_KPARAM_INFO
	.align		4
.L_258:
        /*0008*/ 	.byte	0x04, 0x17
        /*000a*/ 	.short	(.L_260 - .L_259)
.L_259:
        /*000c*/ 	.word	0x00000000
        /*0010*/ 	.short	0x0002
        /*0012*/ 	.short	0x0010
        /*0014*/ 	.byte	0x00, 0xf0, 0x11, 0x00


	//----- nvinfo : EIATTR_KPARAM_INFO
	.align		4
.L_260:
        /*0018*/ 	.byte	0x04, 0x17
        /*001a*/ 	.short	(.L_262 - .L_261)
.L_261:
        /*001c*/ 	.word	0x00000000
        /*0020*/ 	.short	0x0001
        /*0022*/ 	.short	0x0008
        /*0024*/ 	.byte	0x00, 0xf5, 0x21, 0x00


	//----- nvinfo : EIATTR_KPARAM_INFO
	.align		4
.L_262:
        /*0028*/ 	.byte	0x04, 0x17
        /*002a*/ 	.short	(.L_264 - .L_263)
.L_263:
        /*002c*/ 	.word	0x00000000
        /*0030*/ 	.short	0x0000
        /*0032*/ 	.short	0x0000
        /*0034*/ 	.byte	0x00, 0xf5, 0x21, 0x00


	//----- nvinfo : EIATTR_SPARSE_MMA_MASK
	.align		4
.L_264:
        /*0038*/ 	.byte	0x03, 0x50
        /*003a*/ 	.short	0x0000


	//----- nvinfo : EIATTR_MAXREG_COUNT
	.align		4
        /*003c*/ 	.byte	0x03, 0x1b
        /*003e*/ 	.short	0x00ff


	//----- nvinfo : EIATTR_MERCURY_ISA_VERSION
	.align		4
        /*0040*/ 	.byte	0x03, 0x5f
        /*0042*/ 	.short	0x0101


	//----- nvinfo : EIATTR_VRC_CTA_INIT_COUNT
	.align		4
        /*0044*/ 	.byte	0x02, 0x4a
	.zero		1
	.zero		1


	//----- nvinfo : EIATTR_EXIT_INSTR_OFFSETS
	.align		4
        /*0048*/ 	.byte	0x04, 0x1c
        /*004a*/ 	.short	(.L_266 - .L_265)


	//   ....[0]....
.L_265:
        /*004c*/ 	.word	0x000001f0


	//   ....[1]....
        /*0050*/ 	.word	0x00000210


	//   ....[2]....
        /*0054*/ 	.word	0x00000f60


	//   ....[3]....
        /*0058*/ 	.word	0x00000fb0


	//----- nvinfo : EIATTR_CRS_STACK_SIZE
	.align		4
.L_266:
        /*005c*/ 	.byte	0x04, 0x1e
        /*005e*/ 	.short	(.L_268 - .L_267)
.L_267:
        /*0060*/ 	.word	0x00000000


	//----- nvinfo : EIATTR_CBANK_PARAM_SIZE
	.align		4
.L_268:
        /*0064*/ 	.byte	0x03, 0x19
        /*0066*/ 	.short	0x0014


	//----- nvinfo : EIATTR_PARAM_CBANK
	.align		4
        /*0068*/ 	.byte	0x04, 0x0a
        /*006a*/ 	.short	(.L_270 - .L_269)
	.align		4
.L_269:
        /*006c*/ 	.word	index@(.nv.constant0._Z12kernelDobleCPiS_i)
        /*0070*/ 	.short	0x0380
        /*0072*/ 	.short	0x0014


	//----- nvinfo : EIATTR_SW_WAR
	.align		4
.L_270:
        /*0074*/ 	.byte	0x04, 0x36
        /*0076*/ 	.short	(.L_272 - .L_271)
.L_271:
        /*0078*/ 	.word	0x00000008
.L_272:


//--------------------- .nv.info._Z12kernelDobleFPiS_i --------------------------
	.section	.nv.info._Z12kernelDobleFPiS_i,"",@"SHT_CUDA_INFO"
	.sectionflags	@""
	.align	4


	//----- nvinfo : EIATTR_CUDA_API_VERSION
	.align		4
        /*0000*/ 	.byte	0x04, 0x37
        /*0002*/ 	.short	(.L_274 - .L_273)
.L_273:
        /*0004*/ 	.word	0x00000082


	//----- nvinfo : EIATTR_KPARAM_INFO
	.align		4
.L_274:
        /*0008*/ 	.byte	0x04, 0x17
        /*000a*/ 	.short	(.L_276 - .L_275)
.L_275:
        /*000c*/ 	.word	0x00000000
        /*0010*/ 	.short	0x0002
        /*0012*/ 	.short	0x0010
        /*0014*/ 	.byte	0x00, 0xf0, 0x11, 0x00


	//----- nvinfo : EIATTR_KPARAM_INFO
	.align		4
.L_276:
        /*0018*/ 	.byte	0x04, 0x17
        /*001a*/ 	.short	(.L_278 - .L_277)
.L_277:
        /*001c*/ 	.word	0x00000000
        /*0020*/ 	.short	0x0001
        /*0022*/ 	.short	0x0008
        /*0024*/ 	.byte	0x00, 0xf5, 0x21, 0x00


	//----- nvinfo : EIATTR_KPARAM_INFO
	.align		4
.L_278:
        /*0028*/ 	.byte	0x04, 0x17
        /*002a*/ 	.short	(.L_280 - .L_279)
.L_279:
        /*002c*/ 	.word	0x00000000
        /*0030*/ 	.short	0x0000
        /*0032*/ 	.short	0x0000
        /*0034*/ 	.byte	0x00, 0xf5, 0x21, 0x00


	//----- nvinfo : EIATTR_SPARSE_MMA_MASK
	.align		4
.L_280:
        /*0038*/ 	.byte	0x03, 0x50
        /*003a*/ 	.short	0x0000


	//----- nvinfo : EIATTR_MAXREG_COUNT
	.align		4
        /*003c*/ 	.byte	0x03, 0x1b
        /*003e*/ 	.short	0x00ff


	//----- nvinfo : EIATTR_MERCURY_ISA_VERSION
	.align		4
        /*0040*/ 	.byte	0x03, 0x5f
        /*0042*/ 	.short	0x0101


	//----- nvinfo : EIATTR_VRC_CTA_INIT_COUNT
	.align		4
        /*0044*/ 	.byte	0x02, 0x4a
	.zero		1
	.zero		1


	//----- nvinfo : EIATTR_EXIT_INSTR_OFFSETS
	.align		4
        /*0048*/ 	.byte	0x04, 0x1c
        /*004a*/ 	.short	(.L_282 - .L_281)


	//   ....[0]....
.L_281:
        /*004c*/ 	.word	0x00000080


	//   ....[1]....
        /*0050*/ 	.word	0x000000a0


	//   ....[2]....
        /*0054*/ 	.word	0x00000e10


	//   ....[3]....
        /*0058*/ 	.word	0x00000e60


	//----- nvinfo : EIATTR_CRS_STACK_SIZE
	.align		4
.L_282:
        /*005c*/ 	.byte	0x04, 0x1e
        /*005e*/ 	.short	(.L_284 - .L_283)
.L_283:
        /*0060*/ 	.word	0x00000000


	//----- nvinfo : EIATTR_CBANK_PARAM_SIZE
	.align		4
.L_284:
        /*0064*/ 	.byte	0x03, 0x19
        /*0066*/ 	.short	0x0014


	//----- nvinfo : EIATTR_PARAM_CBANK
	.align		4
        /*0068*/ 	.byte	0x04, 0x0a
        /*006a*/ 	.short	(.L_286 - .L_285)
	.align		4
.L_285:
        /*006c*/ 	.word	index@(.nv.constant0._Z12kernelDobleFPiS_i)
        /*0070*/ 	.short	0x0380
        /*0072*/ 	.short	0x0014


	//----- nvinfo : EIATTR_SW_WAR
	.align		4
.L_286:
        /*0074*/ 	.byte	0x04, 0x36
        /*0076*/ 	.short	(.L_288 - .L_287)
.L_287:
        /*0078*/ 	.word	0x00000008
.L_288:


//--------------------- .nv.info._Z14kernelTripletCPiS_i --------------------------
	.section	.nv.info._Z14kernelTripletCPiS_i,"",@"SHT_CUDA_INFO"
	.sectionflags	@""
	.align	4


	//----- nvinfo : EIATTR_CUDA_API_VERSION
	.align		4
        /*0000*/ 	.byte	0x04, 0x37
        /*0002*/ 	.short	(.L_290 - .L_289)
.L_289:
        /*0004*/ 	.word	0x00000082


	//----- nvinfo : EIATTR_KPARAM_INFO
	.align		4
.L_290:
        /*0008*/ 	.byte	0x04, 0x17
        /*000a*/ 	.short	(.L_292 - .L_291)
.L_291:
        /*000c*/ 	.word	0x00000000
        /*0010*/ 	.short	0x0002
        /*0012*/ 	.short	0x0010
        /*0014*/ 	.byte	0x00, 0xf0, 0x11, 0x00


	//----- nvinfo : EIATTR_KPARAM_INFO
	.align		4
.L_292:
        /*0018*/ 	.byte	0x04, 0x17
        /*001a*/ 	.short	(.L_294 - .L_293)
.L_293:
        /*001c*/ 	.word	0x00000000
        /*0020*/ 	.short	0x0001
        /*0022*/ 	.short	0x0008
        /*0024*/ 	.byte	0x00, 0xf5, 0x21, 0x00


	//----- nvinfo : EIATTR_KPARAM_INFO
	.align		4
.L_294:
        /*0028*/ 	.byte	0x04, 0x17
        /*002a*/ 	.short	(.L_296 - .L_295)
.L_295:
        /*002c*/ 	.word	0x00000000
        /*0030*/ 	.short	0x0000
        /*0032*/ 	.short	0x0000
        /*0034*/ 	.byte	0x00, 0xf5, 0x21, 0x00


	//----- nvinfo : EIATTR_SPARSE_MMA_MASK
	.align		4
.L_296:
        /*0038*/ 	.byte	0x03, 0x50
        /*003a*/ 	.short	0x0000


	//----- nvinfo : EIATTR_MAXREG_COUNT
	.align		4
        /*003c*/ 	.byte	0x03, 0x1b
        /*003e*/ 	.short	0x00ff


	//----- nvinfo : EIATTR_MERCURY_ISA_VERSION
	.align		4
        /*0040*/ 	.byte	0x03, 0x5f
        /*0042*/ 	.short	0x0101


	//----- nvinfo : EIATTR_VRC_CTA_INIT_COUNT
	.align		4
        /*0044*/ 	.byte	0x02, 0x4a
	.zero		1
	.zero		1


	//----- nvinfo : EIATTR_EXIT_INSTR_OFFSETS
	.align		4
        /*0048*/ 	.byte	0x04, 0x1c
        /*004a*/ 	.short	(.L_298 - .L_297)


	//   ....[0]....
.L_297:
        /*004c*/ 	.word	0x00000210


	//   ....[1]....
        /*0050*/ 	.word	0x00000320


	//----- nvinfo : EIATTR_CBANK_PARAM_SIZE
	.align		4
.L_298:
        /*0054*/ 	.byte	0x03, 0x19
        /*0056*/ 	.short	0x0014


	//----- nvinfo : EIATTR_PARAM_CBANK
	.align		4
        /*0058*/ 	.byte	0x04, 0x0a
        /*005a*/ 	.short	(.L_300 - .L_299)
	.align		4
.L_299:
        /*005c*/ 	.word	index@(.nv.constant0._Z14kernelTripletCPiS_i)
        /*0060*/ 	.short	0x0380
        /*0062*/ 	.short	0x0014


	//----- nvinfo : EIATTR_SW_WAR
	.align		4
.L_300:
        /*0064*/ 	.byte	0x04, 0x36
        /*0066*/ 	.short	(.L_302 - .L_301)
.L_301:
        /*0068*/ 	.word	0x00000008
.L_302:


//--------------------- .nv.info._Z14kernelTripletFPiS_i --------------------------
	.section	.nv.info._Z14kernelTripletFPiS_i,"",@"SHT_CUDA_INFO"
	.sectionflags	@""
	.align	4


	//----- nvinfo : EIATTR_CUDA_API_VERSION
	.align		4
        /*0000*/ 	.byte	0x04, 0x37
        /*0002*/ 	.short	(.L_304 - .L_303)
.L_303:
        /*0004*/ 	.word	0x00000082


	//----- nvinfo : EIATTR_KPARAM_INFO
	.align		4
.L_304:
        /*0008*/ 	.byte	0x04, 0x17
        /*000a*/ 	.short	(.L_306 - .L_305)
.L_305:
        /*000c*/ 	.word	0x00000000
        /*0010*/ 	.short	0x0002
        /*0012*/ 	.short	0x0010
        /*0014*/ 	.byte	0x00, 0xf0, 0x11, 0x00


	//----- nvinfo : EIATTR_KPARAM_INFO
	.align		4
.L_306:
        /*0018*/ 	.byte	0x04, 0x17
        /*001a*/ 	.short	(.L_308 - .L_307)
.L_307:
        /*001c*/ 	.word	0x00000000
        /*0020*/ 	.short	0x0001
        /*0022*/ 	.short	0x0008
        /*0024*/ 	.byte	0x00, 0xf5, 0x21, 0x00


	//----- nvinfo : EIATTR_KPARAM_INFO
	.align		4
.L_308:
        /*0028*/ 	.byte	0x04, 0x17
        /*002a*/ 	.short	(.L_310 - .L_309)
.L_309:
        /*002c*/ 	.word	0x00000000
        /*0030*/ 	.short	0x0000
        /*0032*/ 	.short	0x0000
        /*0034*/ 	.byte	0x00, 0xf5, 0x21, 0x00


	//----- nvinfo : EIATTR_SPARSE_MMA_MASK
	.align		4
.L_310:
        /*0038*/ 	.byte	0x03, 0x50
        /*003a*/ 	.short	0x0000


	//----- nvinfo : EIATTR_MAXREG_COUNT
	.align		4
        /*003c*/ 	.byte	0x03, 0x1b
        /*003e*/ 	.short	0x00ff


	//----- nvinfo : EIATTR_MERCURY_ISA_VERSION
	.align		4
        /*0040*/ 	.byte	0x03, 0x5f
        /*0042*/ 	.short	0x0101


	//----- nvinfo : EIATTR_VRC_CTA_INIT_COUNT
	.align		4
        /*0044*/ 	.byte	0x02, 0x4a
	.zero		1
	.zero		1


	//----- nvinfo : EIATTR_EXIT_INSTR_OFFSETS
	.align		4
        /*0048*/ 	.byte	0x04, 0x1c
        /*004a*/ 	.short	(.L_312 - .L_311)


	//   ....[0]....
.L_311:
        /*004c*/ 	.word	0x000001f0


	//   ....[1]....
        /*0050*/ 	.word	0x000002d0


	//----- nvinfo : EIATTR_CBANK_PARAM_SIZE
	.align		4
.L_312:
        /*0054*/ 	.byte	0x03, 0x19
        /*0056*/ 	.short	0x0014


	//----- nvinfo : EIATTR_PARAM_CBANK
	.align		4
        /*0058*/ 	.byte	0x04, 0x0a
        /*005a*/ 	.short	(.L_314 - .L_313)
	.align		4
.L_313:
        /*005c*/ 	.word	index@(.nv.constant0._Z14kernelTripletFPiS_i)
        /*0060*/ 	.short	0x0380
        /*0062*/ 	.short	0x0014


	//----- nvinfo : EIATTR_SW_WAR
	.align		4
.L_314:
        /*0064*/ 	.byte	0x04, 0x36
        /*0066*/ 	.short	(.L_316 - .L_315)
.L_315:
        /*0068*/ 	.word	0x00000008
.L_316:


//--------------------- .nv.callgraph             --------------------------
	.section	.nv.callgraph,"",@"SHT_CUDA_CALLGRAPH"
	.align	4
	.sectionentsize	8
	.align		4
        /*0000*/ 	.word	0x00000000
	.align		4
        /*0004*/ 	.word	0xffffffff
	.align		4
        /*0008*/ 	.word	0x00000000
	.align		4
        /*000c*/ 	.word	0xfffffffe
	.align		4
        /*0010*/ 	.word	0x00000000
	.align		4
        /*0014*/ 	.word	0xfffffffd
	.align		4
        /*0018*/ 	.word	0x00000000
	.align		4
        /*001c*/ 	.word	0xfffffffc


//--------------------- .nv.constant3             --------------------------
	.section	.nv.constant3,"a",@progbits
	.align	4
.nv.constant3:
	.type		HitoriCM,@object
	.size		HitoriCM,(.L_0 - HitoriCM)
HitoriCM:
	.zero		100
.L_0:


//--------------------- .text._Z16kernelMuerteC_CMPii --------------------------
	.section	.text._Z16kernelMuerteC_CMPii,"ax",@progbits
	.align	128
        .global         _Z16kernelMuerteC_CMPii
        .type           _Z16kernelMuerteC_CMPii,@function
        .size           _Z16kernelMuerteC_CMPii,(.L_x_60 - _Z16kernelMuerteC_CMPii)
        .other          _Z16kernelMuerteC_CMPii,@"STO_CUDA_ENTRY STV_DEFAULT"
_Z16kernelMuerteC_CMPii:
.text._Z16kernelMuerteC_CMPii:
[----:B------:R-:W-:Y:S01]  /*0000*/  LDC R1, c[0x0][0x37c] ;  /* 0x0000df00ff017b82 */ /* 0x000fe20000000800 */
[----:B------:R-:W0:Y:S07]  /*0010*/  S2R R0, SR_TID.X ;  /* 0x0000000000007919 */ /* 0x000e2e0000002100 */
[----:B------:R-:W0:Y:S01]  /*0020*/  S2UR UR4, SR_CTAID.X ;  /* 0x00000000000479c3 */ /* 0x000e220000002500 */
[----:B------:R-:W1:Y:S07]  /*0030*/  LDCU UR5, c[0x0][0x388] ;  /* 0x00007100ff0577ac */ /* 0x000e6e0008000800 */
[----:B------:R-:W0:Y:S01]  /*0040*/  LDC R3, c[0x0][0x360] ;  /* 0x0000d800ff037b82 */ /* 0x000e220000000800 */
[----:B-1----:R-:W-:-:S02]  /*0050*/  IMAD.U32 R2, RZ, RZ, UR5 ;  /* 0x00000005ff027e24 */ /* 0x002fc4000f8e00ff */
[----:B0-----:R-:W-:Y:S02]  /*0060*/  IMAD R0, R3, UR4, R0 ;  /* 0x0000000403007c24 */ /* 0x001fe4000f8e0200 */
[----:B------:R-:W-:-:S05]  /*0070*/  IMAD R3, R2, R2, RZ ;  /* 0x0000000202037224 */ /* 0x000fca00078e02ff */
[----:B------:R-:W-:-:S13]  /*0080*/  ISETP.GE.AND P0, PT, R0, R3, PT ;  /* 0x000000030000720c */ /* 0x000fda0003f06270 */
[----:B------:R-:W-:Y:S05]  /*0090*/  @P0 EXIT ;  /* 0x000000000000094d */ /* 0x000fea0003800000 */
[----:B------:R-:W0:Y:S01]  /*00a0*/  LDCU.64 UR6, c[0x0][0x380] ;  /* 0x00007000ff0677ac */ /* 0x000e220008000a00 */
[----:B------:R-:W-:Y:S01]  /*00b0*/  IMAD.WIDE R4, R0, 0x4, RZ ;  /* 0x0000000400047825 */ /* 0x000fe200078e02ff */
[----:B------:R-:W1:Y:S02]  /*00c0*/  LDCU.64 UR4, c[0x0][0x358] ;  /* 0x00006b00ff0477ac */ /* 0x000e640008000a00 */
[----:B0-----:R-:W-:-:S04]  /*00d0*/  IADD3 R12, P0, PT, R4, UR6, RZ ;  /* 0x00000006040c7c10 */ /* 0x001fc8000ff1e0ff */
[----:B------:R-:W-:-:S05]  /*00e0*/  IADD3.X R13, PT, PT, R5, UR7, RZ, P0, !PT ;  /* 0x00000007050d7c10 */ /* 0x000fca00087fe4ff */
[----:B-1----:R-:W2:Y:S01]  /*00f0*/  LDG.E R8, desc[UR4][R12.64] ;  /* 0x000000040c087981 */ /* 0x002ea2000c1e1900 */
[----:B------:R-:W-:Y:S02]  /*0100*/  IABS R10, R2 ;  /* 0x00000002000a7213 */ /* 0x000fe40000000000 */
[----:B------:R-:W-:Y:S02]  /*0110*/  IABS R11, R0 ;  /* 0x00000000000b7213 */ /* 0x000fe40000000000 */
[----:B------:R-:W0:Y:S01]  /*0120*/  I2F.RP R3, R10 ;  /* 0x0000000a00037306 */ /* 0x000e220000209400 */
[----:B------:R-:W-:-:S07]  /*0130*/  ISETP.GE.AND P1, PT, R0, RZ, PT ;  /* 0x000000ff0000720c */ /* 0x000fce0003f26270 */
[----:B0-----:R-:W0:Y:S02]  /*0140*/  MUFU.RCP R3, R3 ;  /* 0x0000000300037308 */ /* 0x001e240000001000 */
[----:B0-----:R-:W-:-:S06]  /*0150*/  VIADD R6, R3, 0xffffffe ;  /* 0x0ffffffe03067836 */ /* 0x001fcc0000000000 */
[----:B------:R0:W1:Y:S02]  /*0160*/  F2I.FTZ.U32.TRUNC.NTZ R7, R6 ;  /* 0x0000000600077305 */ /* 0x000064000021f000 */
[----:B0-----:R-:W-:Y:S02]  /*0170*/  IMAD.MOV.U32 R6, RZ, RZ, RZ ;  /* 0x000000ffff067224 */ /* 0x001fe400078e00ff */
[----:B-1----:R-:W-:-:S04]  /*0180*/  IMAD.MOV R9, RZ, RZ, -R7 ;  /* 0x000000ffff097224 */ /* 0x002fc800078e0a07 */
[----:B------:R-:W-:-:S04]  /*0190*/  IMAD R9, R9, R10, RZ ;  /* 0x0000000a09097224 */ /* 0x000fc800078e02ff */
[----:B------:R-:W-:-:S04]  /*01a0*/  IMAD.HI.U32 R7, R7, R9, R6 ;  /* 0x0000000907077227 */ /* 0x000fc800078e0006 */
[----:B------:R-:W-:-:S04]  /*01b0*/  IMAD.MOV.U32 R9, RZ, RZ, R11 ;  /* 0x000000ffff097224 */ /* 0x000fc800078e000b */
[----:B------:R-:W-:-:S04]  /*01c0*/  IMAD.HI.U32 R7, R7, R9, RZ ;  /* 0x0000000907077227 */ /* 0x000fc800078e00ff */
[----:B------:R-:W-:-:S04]  /*01d0*/  IMAD.MOV R7, RZ, RZ, -R7 ;  /* 0x000000ffff077224 */ /* 0x000fc800078e0a07 */
[----:B------:R-:W-:-:S05]  /*01e0*/  IMAD R3, R10, R7, R9 ;  /* 0x000000070a037224 */ /* 0x000fca00078e0209 */
[----:B------:R-:W-:-:S13]  /*01f0*/  ISETP.GT.U32.AND P0, PT, R10, R3, PT ;  /* 0x000000030a00720c */ /* 0x000fda0003f04070 */
[----:B------:R-:W-:-:S05]  /*0200*/  @!P0 IMAD.IADD R3, R3, 0x1, -R10 ;  /* 0x0000000103038824 */ /* 0x000fca00078e0a0a */
[----:B------:R-:W-:-:S13]  /*0210*/  ISETP.GT.U32.AND P0, PT, R10, R3, PT ;  /* 0x000000030a00720c */ /* 0x000fda0003f04070 */
[----:B------:R-:W-:Y:S01]  /*0220*/  @!P0 IMAD.IADD R3, R3, 0x1, -R10 ;  /* 0x0000000103038824 */ /* 0x000fe200078e0a0a */
[----:B------:R-:W-:Y:S01]  /*0230*/  ISETP.NE.AND P0, PT, R2, RZ, PT ;  /* 0x000000ff0200720c */ /* 0x000fe20003f05270 */
[----:B--2---:R-:W-:-:S05]  /*0240*/  VIADD R6, R8, 0xfffffffb ;  /* 0xfffffffb08067836 */ /* 0x004fca0000000000 */
[----:B------:R-:W-:-:S13]  /*0250*/  ISETP.GE.U32.AND P2, PT, R6, 0x2, PT ;  /* 0x000000020600780c */ /* 0x000fda0003f46070 */
[----:B------:R-:W-:Y:S05]  /*0260*/  @!P2 EXIT ;  /* 0x000000000000a94d */ /* 0x000fea0003800000 */
[----:B------:R-:W-:Y:S01]  /*0270*/  ISETP.GE.AND P2, PT, R2, 0x1, PT ;  /* 0x000000010200780c */ /* 0x000fe20003f46270 */
[----:B------:R-:W-:Y:S01]  /*0280*/  IMAD.MOV.U32 R0, RZ, RZ, R8 ;  /* 0x000000ffff007224 */ /* 0x000fe200078e0008 */
[----:B------:R-:W-:Y:S02]  /*0290*/  @!P1 IADD3 R3, PT, PT, -R3, RZ, RZ ;  /* 0x000000ff03039210 */ /* 0x000fe40007ffe1ff */
[----:B------:R-:W-:-:S09]  /*02a0*/  @!P0 LOP3.LUT R3, RZ, R2, RZ, 0x33, !PT ;  /* 0x00000002ff038212 */ /* 0x000fd200078e33ff */
[----:B------:R-:W-:Y:S05]  /*02b0*/  @!P2 BRA `(.L_x_0) ;  /* 0x0000000800d0a947 */ /* 0x000fea0003800000 */
[----:B------:R-:W0:Y:S01]  /*02c0*/  LDC R4, c[0x3][R4] ;  /* 0x00c0000004047b82 */ /* 0x000e220000000800 */
[C---:B------:R-:W-:Y:S01]  /*02d0*/  ISETP.GE.U32.AND P0, PT, R2.reuse, 0x8, PT ;  /* 0x000000080200780c */ /* 0x040fe20003f06070 */
[----:B------:R-:W-:Y:S01]  /*02e0*/  IMAD.MOV.U32 R7, RZ, RZ, RZ ;  /* 0x000000ffff077224 */ /* 0x000fe200078e00ff */
[----:B------:R-:W-:-:S11]  /*02f0*/  LOP3.LUT R5, R2, 0x7, RZ, 0xc0, !PT ;  /* 0x0000000702057812 */ /* 0x000fd600078ec0ff */
[----:B------:R-:W-:Y:S05]  /*0300*/  @!P0 BRA `(.L_x_1) ;  /* 0x0000000400648947 */ /* 0x000fea0003800000 */
[----:B------:R-:W1:Y:S01]  /*0310*/  LDC R6, c[0x0][0x388] ;  /* 0x0000e200ff067b82 */ /* 0x000e620000000800 */
[C---:B------:R-:W-:Y:S01]  /*0320*/  LOP3.LUT R7, R2.reuse, 0x7ffffff8, RZ, 0xc0, !PT ;  /* 0x7ffffff802077812 */ /* 0x040fe200078ec0ff */
[----:B------:R-:W-:Y:S02]  /*0330*/  IMAD.IADD R20, R3, 0x1, R2 ;  /* 0x0000000103147824 */ /* 0x000fe400078e0202 */
[C-C-:B------:R-:W-:Y:S02]  /*0340*/  IMAD R8, R2.reuse, 0x2, R3.reuse ;  /* 0x0000000202087824 */ /* 0x140fe400078e0203 */
[C-C-:B------:R-:W-:Y:S02]  /*0350*/  IMAD R9, R2.reuse, 0x3, R3.reuse ;  /* 0x0000000302097824 */ /* 0x140fe400078e0203 */
[C-C-:B------:R-:W-:Y:S02]  /*0360*/  IMAD R10, R2.reuse, 0x4, R3.reuse ;  /* 0x00000004020a7824 */ /* 0x140fe400078e0203 */
[----:B------:R-:W-:-:S02]  /*0370*/  IMAD R11, R2, 0x5, R3 ;  /* 0x00000005020b7824 */ /* 0x000fc400078e0203 */
[C-C-:B------:R-:W-:Y:S02]  /*0380*/  IMAD R18, R2.reuse, 0x6, R3.reuse ;  /* 0x0000000602127824 */ /* 0x140fe400078e0203 */
[--C-:B------:R-:W-:Y:S02]  /*0390*/  IMAD R19, R2, 0x7, R3.reuse ;  /* 0x0000000702137824 */ /* 0x100fe400078e0203 */
[----:B------:R-:W-:Y:S02]  /*03a0*/  IMAD.MOV.U32 R21, RZ, RZ, R3 ;  /* 0x000000ffff157224 */ /* 0x000fe400078e0003 */
[----:B------:R-:W-:-:S07]  /*03b0*/  IMAD.MOV R22, RZ, RZ, -R7 ;  /* 0x000000ffff167224 */ /* 0x000fce00078e0a07 */
.L_x_2:
[----:B------:R-:W-:-:S04]  /*03c0*/  IMAD.WIDE R16, R21, 0x4, RZ ;  /* 0x0000000415107825 */ /* 0x000fc800078e02ff */
[----:B-1----:R-:W-:Y:S01]  /*03d0*/  IMAD.MOV.U32 R2, RZ, RZ, R6 ;  /* 0x000000ffff027224 */ /* 0x002fe200078e0006 */
[----:B------:R-:W-:-:S03]  /*03e0*/  MOV R26, R16 ;  /* 0x00000010001a7202 */ /* 0x000fc60000000f00 */
[----:B------:R-:W-:Y:S01]  /*03f0*/  IMAD R23, R2, 0x4, R16 ;  /* 0x0000000402177824 */ /* 0x000fe200078e0210 */
[----:B------:R-:W0:Y:S08]  /*0400*/  LDC R15, c[0x3][R26] ;  /* 0x00c000001a0f7b82 */ /* 0x000e300000000800 */
[----:B------:R-:W1:Y:S01]  /*0410*/  LDC R23, c[0x3][R23] ;  /* 0x00c0000017177b82 */ /* 0x000e620000000800 */
[----:B0-----:R-:W-:-:S02]  /*0420*/  ISETP.NE.AND P2, PT, R4, R15, PT ;  /* 0x0000000f0400720c */ /* 0x001fc40003f45270 */
[----:B-1----:R-:W-:-:S11]  /*0430*/  ISETP.NE.AND P5, PT, R4, R23, PT ;  /* 0x000000170400720c */ /* 0x002fd60003fa5270 */
[----:B------:R-:W0:Y:S08]  /*0440*/  @!P2 LDC.64 R14, c[0x0][0x380] ;  /* 0x0000e000ff0eab82 */ /* 0x000e300000000a00 */
[----:B------:R-:W1:Y:S01]  /*0450*/  @!P5 LDC.64 R24, c[0x0][0x380] ;  /* 0x0000e000ff18db82 */ /* 0x000e620000000a00 */
[----:B0-----:R-:W-:-:S05]  /*0460*/  @!P2 IADD3 R14, P0, PT, R16, R14, RZ ;  /* 0x0000000e100ea210 */ /* 0x001fca0007f1e0ff */
[----:B------:R-:W-:Y:S02]  /*0470*/  @!P2 IMAD.X R15, R17, 0x1, R15, P0 ;  /* 0x00000001110fa824 */ /* 0x000fe400000e060f */
[----:B-1----:R-:W-:-:S03]  /*0480*/  @!P5 IMAD.WIDE R24, R20, 0x4, R24 ;  /* 0x000000041418d825 */ /* 0x002fc600078e0218 */
[----:B------:R0:W2:Y:S04]  /*0490*/  @!P2 LDG.E R17, desc[UR4][R14.64] ;  /* 0x000000040e11a981 */ /* 0x0000a8000c1e1900 */
[----:B------:R1:W3:Y:S01]  /*04a0*/  @!P5 LDG.E R24, desc[UR4][R24.64] ;  /* 0x000000041818d981 */ /* 0x0002e2000c1e1900 */
[C-C-:B------:R-:W-:Y:S02]  /*04b0*/  IMAD R26, R2.reuse, 0x8, R16.reuse ;  /* 0x00000008021a7824 */ /* 0x140fe400078e0210 */
[C-C-:B------:R-:W-:Y:S02]  /*04c0*/  IMAD R28, R2.reuse, 0xc, R16.reuse ;  /* 0x0000000c021c7824 */ /* 0x140fe400078e0210 */
[----:B------:R-:W4:Y:S01]  /*04d0*/  LDC R27, c[0x3][R26] ;  /* 0x00c000001a1b7b82 */ /* 0x000f220000000800 */
[----:B------:R-:W-:-:S07]  /*04e0*/  IMAD R29, R2, 0x14, R16 ;  /* 0x00000014021d7824 */ /* 0x000fce00078e0210 */
[----:B0-----:R0:W5:Y:S02]  /*04f0*/  LDC R15, c[0x3][R28] ;  /* 0x00c000001c0f7b82 */ /* 0x0011640000000800 */
[----:B0-----:R-:W-:-:S06]  /*0500*/  IMAD R28, R2, 0x10, R16 ;  /* 0x00000010021c7824 */ /* 0x001fcc00078e0210 */
[----:B------:R-:W0:Y:S08]  /*0510*/  LDC R29, c[0x3][R29] ;  /* 0x00c000001d1d7b82 */ /* 0x000e300000000800 */
[----:B------:R1:W0:Y:S02]  /*0520*/  LDC R23, c[0x3][R28] ;  /* 0x00c000001c177b82 */ /* 0x0002240000000800 */
[----:B-1----:R-:W-:Y:S01]  /*0530*/  IMAD R28, R2, 0x1c, R16 ;  /* 0x0000001c021c7824 */ /* 0x002fe200078e0210 */
[----:B----4-:R-:W-:-:S02]  /*0540*/  ISETP.NE.AND P4, PT, R4, R27, PT ;  /* 0x0000001b0400720c */ /* 0x010fc40003f85270 */
[----:B-----5:R-:W-:-:S11]  /*0550*/  ISETP.NE.AND P0, PT, R4, R15, PT ;  /* 0x0000000f0400720c */ /* 0x020fd60003f05270 */
[----:B------:R-:W1:Y:S01]  /*0560*/  @!P4 LDC.64 R14, c[0x0][0x380] ;  /* 0x0000e000ff0ecb82 */ /* 0x000e620000000a00 */
[----:B0-----:R-:W-:Y:S01]  /*0570*/  ISETP.NE.AND P1, PT, R4, R23, PT ;  /* 0x000000170400720c */ /* 0x001fe20003f25270 */
[----:B------:R-:W-:-:S06]  /*0580*/  IMAD R23, R2, 0x18, R16 ;  /* 0x0000001802177824 */ /* 0x000fcc00078e0210 */
[----:B------:R0:W4:Y:S01]  /*0590*/  LDC R25, c[0x3][R23] ;  /* 0x00c0000017197b82 */ /* 0x0001220000000800 */
[----:B-1----:R-:W-:-:S07]  /*05a0*/  @!P4 IMAD.WIDE R26, R8, 0x4, R14 ;  /* 0x00000004081ac825 */ /* 0x002fce00078e020e */
[----:B------:R-:W1:Y:S01]  /*05b0*/  @!P1 LDC.64 R14, c[0x0][0x380] ;  /* 0x0000e000ff0e9b82 */ /* 0x000e620000000a00 */
[----:B0-----:R-:W5:Y:S01]  /*05c0*/  @!P4 LDG.E R23, desc[UR4][R26.64] ;  /* 0x000000041a17c981 */ /* 0x001f62000c1e1900 */
[----:B-1----:R-:W-:Y:S01]  /*05d0*/  @!P1 IMAD.WIDE R14, R10, 0x4, R14 ;  /* 0x000000040a0e9825 */ /* 0x002fe200078e020e */
[----:B--2---:R-:W-:-:S05]  /*05e0*/  @!P2 ISETP.NE.AND P3, PT, R17, 0x5, PT ;  /* 0x000000051100a80c */ /* 0x004fca0003f65270 */
[----:B------:R-:W0:Y:S01]  /*05f0*/  @!P0 LDC.64 R16, c[0x0][0x380] ;  /* 0x0000e000ff108b82 */ /* 0x000e220000000a00 */
[----:B---3--:R-:W-:-:S07]  /*0600*/  @!P5 ISETP.NE.AND P6, PT, R24, 0x5, PT ;  /* 0x000000051800d80c */ /* 0x008fce0003fc5270 */
[----:B------:R-:W1:Y:S01]  /*0610*/  LDC R24, c[0x3][R28] ;  /* 0x00c000001c187b82 */ /* 0x000e620000000800 */
[----:B------:R-:W-:Y:S02]  /*0620*/  @!P2 SEL R0, R0, 0x6, P3 ;  /* 0x000000060000a807 */ /* 0x000fe40001800000 */
[----:B------:R-:W-:Y:S01]  /*0630*/  ISETP.NE.AND P2, PT, R4, R29, PT ;  /* 0x0000001d0400720c */ /* 0x000fe20003f45270 */
[----:B0-----:R-:W-:-:S06]  /*0640*/  @!P0 IMAD.WIDE R16, R9, 0x4, R16 ;  /* 0x0000000409108825 */ /* 0x001fcc00078e0210 */
[----:B------:R-:W2:Y:S04]  /*0650*/  @!P0 LDG.E R16, desc[UR4][R16.64] ;  /* 0x0000000410108981 */ /* 0x000ea8000c1e1900 */
[----:B------:R0:W3:Y:S02]  /*0660*/  @!P1 LDG.E R17, desc[UR4][R14.64] ;  /* 0x000000040e119981 */ /* 0x0000e4000c1e1900 */
[----:B0-----:R-:W0:Y:S01]  /*0670*/  @!P2 LDC.64 R14, c[0x0][0x380] ;  /* 0x0000e000ff0eab82 */ /* 0x001e220000000a00 */
[----:B----4-:R-:W-:Y:S02]  /*0680*/  ISETP.NE.AND P3, PT, R4, R25, PT ;  /* 0x000000190400720c */ /* 0x010fe40003f65270 */
[----:B------:R-:W-:Y:S02]  /*0690*/  @!P5 SEL R0, R0, 0x6, P6 ;  /* 0x000000060000d807 */ /* 0x000fe40003000000 */
[----:B-1----:R-:W-:-:S09]  /*06a0*/  ISETP.NE.AND P5, PT, R4, R24, PT ;  /* 0x000000180400720c */ /* 0x002fd20003fa5270 */
[----:B------:R-:W1:Y:S01]  /*06b0*/  @!P3 LDC.64 R24, c[0x0][0x380] ;  /* 0x0000e000ff18bb82 */ /* 0x000e620000000a00 */
[----:B0-----:R-:W-:-:S05]  /*06c0*/  @!P2 IMAD.WIDE R14, R11, 0x4, R14 ;  /* 0x000000040b0ea825 */ /* 0x001fca00078e020e */
[----:B------:R0:W4:Y:S02]  /*06d0*/  @!P2 LDG.E R26, desc[UR4][R14.64] ;  /* 0x000000040e1aa981 */ /* 0x000124000c1e1900 */
[----:B0-----:R-:W0:Y:S01]  /*06e0*/  @!P5 LDC.64 R14, c[0x0][0x380] ;  /* 0x0000e000ff0edb82 */ /* 0x001e220000000a00 */
[----:B-1----:R-:W-:-:S06]  /*06f0*/  @!P3 IMAD.WIDE R24, R18, 0x4, R24 ;  /* 0x000000041218b825 */ /* 0x002fcc00078e0218 */
[----:B------:R-:W4:Y:S01]  /*0700*/  @!P3 LDG.E R24, desc[UR4][R24.64] ;  /* 0x000000041818b981 */ /* 0x000f22000c1e1900 */
[----:B0-----:R-:W-:-:S05]  /*0710*/  @!P5 IMAD.WIDE R14, R19, 0x4, R14 ;  /* 0x00000004130ed825 */ /* 0x001fca00078e020e */
[----:B------:R-:W4:Y:S01]  /*0720*/  @!P5 LDG.E R27, desc[UR4][R14.64] ;  /* 0x000000040e1bd981 */ /* 0x000f22000c1e1900 */
[----:B-----5:R-:W-:-:S04]  /*0730*/  @!P4 ISETP.NE.AND P6, PT, R23, 0x5, PT ;  /* 0x000000051700c80c */ /* 0x020fc80003fc5270 */
[----:B------:R-:W-:Y:S01]  /*0740*/  @!P4 SEL R0, R0, 0x6, P6 ;  /* 0x000000060000c807 */ /* 0x000fe20003000000 */
[----:B------:R-:W-:Y:S01]  /*0750*/  VIADD R22, R22, 0x8 ;  /* 0x0000000816167836 */ /* 0x000fe20000000000 */
[C---:B------:R-:W-:Y:S01]  /*0760*/  LEA R20, R2.reuse, R20, 0x3 ;  /* 0x0000001402147211 */ /* 0x040fe200078e18ff */
[C---:B------:R-:W-:Y:S02]  /*0770*/  IMAD R21, R2.reuse, 0x8, R21 ;  /* 0x0000000802157824 */ /* 0x040fe400078e0215 */
[C---:B------:R-:W-:Y:S02]  /*0780*/  IMAD R8, R2.reuse, 0x8, R8 ;  /* 0x0000000802087824 */ /* 0x040fe400078e0208 */
[C---:B------:R-:W-:Y:S02]  /*0790*/  IMAD R9, R2.reuse, 0x8, R9 ;  /* 0x0000000802097824 */ /* 0x040fe400078e0209 */
[C---:B------:R-:W-:Y:S02]  /*07a0*/  IMAD R10, R2.reuse, 0x8, R10 ;  /* 0x00000008020a7824 */ /* 0x040fe400078e020a */
[----:B------:R-:W-:-:S02]  /*07b0*/  IMAD R11, R2, 0x8, R11 ;  /* 0x00000008020b7824 */ /* 0x000fc400078e020b */
[C---:B------:R-:W-:Y:S02]  /*07c0*/  IMAD R18, R2.reuse, 0x8, R18 ;  /* 0x0000000802127824 */ /* 0x040fe400078e0212 */
[----:B------:R-:W-:Y:S01]  /*07d0*/  IMAD R19, R2, 0x8, R19 ;  /* 0x0000000802137824 */ /* 0x000fe200078e0213 */
[----:B--2---:R-:W-:-:S04]  /*07e0*/  @!P0 ISETP.NE.AND P6, PT, R16, 0x5, PT ;  /* 0x000000051000880c */ /* 0x004fc80003fc5270 */
[----:B------:R-:W-:Y:S02]  /*07f0*/  @!P0 SEL R0, R0, 0x6, P6 ;  /* 0x0000000600008807 */ /* 0x000fe40003000000 */
[----:B---3--:R-:W-:-:S04]  /*0800*/  @!P1 ISETP.NE.AND P4, PT, R17, 0x5, PT ;  /* 0x000000051100980c */ /* 0x008fc80003f85270 */
[----:B------:R-:W-:Y:S02]  /*0810*/  @!P1 SEL R0, R0, 0x6, P4 ;  /* 0x0000000600009807 */ /* 0x000fe40002000000 */
[----:B------:R-:W-:Y:S02]  /*0820*/  ISETP.NE.AND P4, PT, R22, RZ, PT ;  /* 0x000000ff1600720c */ /* 0x000fe40003f85270 */
[----:B----4-:R-:W-:-:S04]  /*0830*/  @!P2 ISETP.NE.AND P6, PT, R26, 0x5, PT ;  /* 0x000000051a00a80c */ /* 0x010fc80003fc5270 */
[----:B------:R-:W-:Y:S02]  /*0840*/  @!P2 SEL R0, R0, 0x6, P6 ;  /* 0x000000060000a807 */ /* 0x000fe40003000000 */
[----:B------:R-:W-:-:S04]  /*0850*/  @!P3 ISETP.NE.AND P0, PT, R24, 0x5, PT ;  /* 0x000000051800b80c */ /* 0x000fc80003f05270 */
[----:B------:R-:W-:Y:S02]  /*0860*/  @!P3 SEL R0, R0, 0x6, P0 ;  /* 0x000000060000b807 */ /* 0x000fe40000000000 */
[----:B------:R-:W-:-:S04]  /*0870*/  @!P5 ISETP.NE.AND P1, PT, R27, 0x5, PT ;  /* 0x000000051b00d80c */ /* 0x000fc80003f25270 */
[----:B------:R-:W-:Y:S01]  /*0880*/  @!P5 SEL R0, R0, 0x6, P1 ;  /* 0x000000060000d807 */ /* 0x000fe20000800000 */
[----:B------:R-:W-:Y:S08]  /*0890*/  @P4 BRA `(.L_x_2) ;  /* 0xfffffff800c84947 */ /* 0x000ff0000383ffff */
.L_x_1:
[----:B------:R-:W-:-:S13]  /*08a0*/  ISETP.NE.AND P0, PT, R5, RZ, PT ;  /* 0x000000ff0500720c */ /* 0x000fda0003f05270 */
[----:B------:R-:W-:Y:S05]  /*08b0*/  @!P0 BRA `(.L_x_0) ;  /* 0x0000000400508947 */ /* 0x000fea0003800000 */
[----:B------:R-:W-:Y:S02]  /*08c0*/  ISETP.GE.U32.AND P1, PT, R5, 0x4, PT ;  /* 0x000000040500780c */ /* 0x000fe40003f26070 */
[----:B------:R-:W-:-:S04]  /*08d0*/  LOP3.LUT R6, R2, 0x3, RZ, 0xc0, !PT ;  /* 0x0000000302067812 */ /* 0x000fc800078ec0ff */
[----:B------:R-:W-:-:S07]  /*08e0*/  ISETP.NE.AND P0, PT, R6, RZ, PT ;  /* 0x000000ff0600720c */ /* 0x000fce0003f05270 */
[----:B------:R-:W-:Y:S06]  /*08f0*/  @!P1 BRA `(.L_x_3) ;  /* 0x00000000009c9947 */ /* 0x000fec0003800000 */
[----:B------:R-:W-:-:S04]  /*0900*/  IMAD R21, R7, R2, R3 ;  /* 0x0000000207157224 */ /* 0x000fc800078e0203 */
[----:B------:R-:W-:-:S04]  /*0910*/  IMAD.WIDE R14, R21, 0x4, RZ ;  /* 0x00000004150e7825 */ /* 0x000fc800078e02ff */
[C---:B------:R-:W-:Y:S01]  /*0920*/  IMAD R23, R2.reuse, 0x4, R14 ;  /* 0x0000000402177824 */ /* 0x040fe200078e020e */
[----:B------:R-:W-:Y:S01]  /*0930*/  MOV R5, R14 ;  /* 0x0000000e00057202 */ /* 0x000fe20000000f00 */
[----:B------:R-:W-:Y:S02]  /*0940*/  IMAD.IADD R21, R21, 0x1, R2 ;  /* 0x0000000115157824 */ /* 0x000fe400078e0202 */
[C---:B------:R-:W-:Y:S01]  /*0950*/  IMAD R25, R2.reuse, 0x4, R23 ;  /* 0x0000000402197824 */ /* 0x040fe200078e0217 */
[----:B------:R-:W0:Y:S03]  /*0960*/  LDC R9, c[0x3][R23] ;  /* 0x00c0000017097b82 */ /* 0x000e260000000800 */
[----:B------:R-:W-:-:S05]  /*0970*/  IMAD R20, R2, 0x4, R25 ;  /* 0x0000000402147824 */ /* 0x000fca00078e0219 */
[----:B------:R-:W1:Y:S08]  /*0980*/  LDC R5, c[0x3][R5] ;  /* 0x00c0000005057b82 */ /* 0x000e700000000800 */
[----:B------:R-:W2:Y:S08]  /*0990*/  LDC R11, c[0x3][R25] ;  /* 0x00c00000190b7b82 */ /* 0x000eb00000000800 */
[----:B------:R-:W3:Y:S01]  /*09a0*/  LDC R19, c[0x3][R20] ;  /* 0x00c0000014137b82 */ /* 0x000ee20000000800 */
[----:B0-----:R-:W-:-:S02]  /*09b0*/  ISETP.NE.AND P4, PT, R4, R9, PT ;  /* 0x000000090400720c */ /* 0x001fc40003f85270 */
[C---:B-1----:R-:W-:Y:S02]  /*09c0*/  ISETP.NE.AND P5, PT, R4.reuse, R5, PT ;  /* 0x000000050400720c */ /* 0x042fe40003fa5270 */
[----:B--2---:R-:W-:-:S11]  /*09d0*/  ISETP.NE.AND P1, PT, R4, R11, PT ;  /* 0x0000000b0400720c */ /* 0x004fd60003f25270 */
[----:B------:R-:W0:Y:S01]  /*09e0*/  @!P5 LDC.64 R16, c[0x0][0x380] ;  /* 0x0000e000ff10db82 */ /* 0x000e220000000a00 */
[----:B---3--:R-:W-:-:S07]  /*09f0*/  ISETP.NE.AND P2, PT, R4, R19, PT ;  /* 0x000000130400720c */ /* 0x008fce0003f45270 */
[----:B------:R-:W1:Y:S08]  /*0a00*/  @!P4 LDC.64 R18, c[0x0][0x380] ;  /* 0x0000e000ff12cb82 */ /* 0x000e700000000a00 */
[----:B------:R-:W2:Y:S08]  /*0a10*/  @!P1 LDC.64 R10, c[0x0][0x380] ;  /* 0x0000e000ff0a9b82 */ /* 0x000eb00000000a00 */
[----:B------:R-:W3:Y:S01]  /*0a20*/  @!P2 LDC.64 R8, c[0x0][0x380] ;  /* 0x0000e000ff08ab82 */ /* 0x000ee20000000a00 */
[----:B0-----:R-:W-:-:S05]  /*0a30*/  @!P5 IADD3 R16, P3, PT, R14, R16, RZ ;  /* 0x000000100e10d210 */ /* 0x001fca0007f7e0ff */
[----:B------:R-:W-:Y:S02]  /*0a40*/  @!P5 IMAD.X R17, R15, 0x1, R17, P3 ;  /* 0x000000010f11d824 */ /* 0x000fe400018e0611 */
[C---:B------:R-:W-:Y:S02]  /*0a50*/  IMAD.IADD R15, R21.reuse, 0x1, R2 ;  /* 0x00000001150f7824 */ /* 0x040fe400078e0202 */
[----:B-1----:R-:W-:Y:S01]  /*0a60*/  @!P4 IMAD.WIDE R18, R21, 0x4, R18 ;  /* 0x000000041512c825 */ /* 0x002fe200078e0212 */
[----:B------:R-:W4:Y:S03]  /*0a70*/  @!P5 LDG.E R16, desc[UR4][R16.64] ;  /* 0x000000041010d981 */ /* 0x000f26000c1e1900 */
[C---:B------:R-:W-:Y:S02]  /*0a80*/  @!P2 IMAD.IADD R5, R15.reuse, 0x1, R2 ;  /* 0x000000010f05a824 */ /* 0x040fe400078e0202 */
[----:B--2---:R-:W-:Y:S01]  /*0a90*/  @!P1 IMAD.WIDE R10, R15, 0x4, R10 ;  /* 0x000000040f0a9825 */ /* 0x004fe200078e020a */
[----:B------:R-:W2:Y:S05]  /*0aa0*/  @!P4 LDG.E R18, desc[UR4][R18.64] ;  /* 0x000000041212c981 */ /* 0x000eaa000c1e1900 */
[----:B------:R-:W5:Y:S01]  /*0ab0*/  @!P1 LDG.E R10, desc[UR4][R10.64] ;  /* 0x000000040a0a9981 */ /* 0x000f62000c1e1900 */
[----:B---3--:R-:W-:-:S06]  /*0ac0*/  @!P2 IMAD.WIDE R8, R5, 0x4, R8 ;  /* 0x000000040508a825 */ /* 0x008fcc00078e0208 */
[----:B------:R-:W3:Y:S01]  /*0ad0*/  @!P2 LDG.E R8, desc[UR4][R8.64] ;  /* 0x000000040808a981 */ /* 0x000ee2000c1e1900 */
[----:B------:R-:W-:Y:S01]  /*0ae0*/  VIADD R7, R7, 0x4 ;  /* 0x0000000407077836 */ /* 0x000fe20000000000 */
[----:B----4-:R-:W-:-:S04]  /*0af0*/  @!P5 ISETP.NE.AND P6, PT, R16, 0x5, PT ;  /* 0x000000051000d80c */ /* 0x010fc80003fc5270 */
[----:B------:R-:W-:Y:S02]  /*0b00*/  @!P5 SEL R0, R0, 0x6, P6 ;  /* 0x000000060000d807 */ /* 0x000fe40003000000 */
[----:B--2---:R-:W-:-:S04]  /*0b10*/  @!P4 ISETP.NE.AND P3, PT, R18, 0x5, PT ;  /* 0x000000051200c80c */ /* 0x004fc80003f65270 */
[----:B------:R-:W-:Y:S02]  /*0b20*/  @!P4 SEL R0, R0, 0x6, P3 ;  /* 0x000000060000c807 */ /* 0x000fe40001800000 */
[----:B-----5:R-:W-:-:S04]  /*0b30*/  @!P1 ISETP.NE.AND P5, PT, R10, 0x5, PT ;  /* 0x000000050a00980c */ /* 0x020fc80003fa5270 */
[----:B------:R-:W-:Y:S02]  /*0b40*/  @!P1 SEL R0, R0, 0x6, P5 ;  /* 0x0000000600009807 */ /* 0x000fe40002800000 */
[----:B---3--:R-:W-:-:S04]  /*0b50*/  @!P2 ISETP.NE.AND P3, PT, R8, 0x5, PT ;  /* 0x000000050800a80c */ /* 0x008fc80003f65270 */
[----:B------:R-:W-:-:S09]  /*0b60*/  @!P2 SEL R0, R0, 0x6, P3 ;  /* 0x000000060000a807 */ /* 0x000fd20001800000 */
.L_x_3:
[----:B------:R-:W-:Y:S05]  /*0b70*/  @!P0 BRA `(.L_x_0) ;  /* 0x0000000000a08947 */ /* 0x000fea0003800000 */
[----:B------:R-:W-:Y:S02]  /*0b80*/  ISETP.NE.AND P0, PT, R6, 0x1, PT ;  /* 0x000000010600780c */ /* 0x000fe40003f05270 */
[----:B------:R-:W-:-:S04]  /*0b90*/  LOP3.LUT R5, R2, 0x1, RZ, 0xc0, !PT ;  /* 0x0000000102057812 */ /* 0x000fc800078ec0ff */
[----:B------:R-:W-:-:S07]  /*0ba0*/  ISETP.NE.U32.AND P4, PT, R5, 0x1, PT ;  /* 0x000000010500780c */ /* 0x000fce0003f85070 */
[----:B------:R-:W-:Y:S06]  /*0bb0*/  @!P0 BRA `(.L_x_4) ;  /* 0x0000000000548947 */ /* 0x000fec0003800000 */
[----:B------:R-:W-:-:S04]  /*0bc0*/  IMAD R17, R7, R2, R3 ;  /* 0x0000000207117224 */ /* 0x000fc800078e0203 */
[----:B------:R-:W-:-:S04]  /*0bd0*/  IMAD.WIDE R8, R17, 0x4, RZ ;  /* 0x0000000411087825 */ /* 0x000fc800078e02ff */
[----:B------:R-:W-:Y:S01]  /*0be0*/  IMAD R6, R2, 0x4, R8 ;  /* 0x0000000402067824 */ /* 0x000fe200078e0208 */
[----:B------:R-:W-:-:S03]  /*0bf0*/  MOV R16, R8 ;  /* 0x0000000800107202 */ /* 0x000fc60000000f00 */
[----:B------:R-:W0:Y:S08]  /*0c00*/  LDC R11, c[0x3][R6] ;  /* 0x00c00000060b7b82 */ /* 0x000e300000000800 */
[----:B------:R-:W1:Y:S01]  /*0c10*/  LDC R5, c[0x3][R16] ;  /* 0x00c0000010057b82 */ /* 0x000e620000000800 */
[C---:B0-----:R-:W-:Y:S02]  /*0c20*/  ISETP.NE.AND P2, PT, R4.reuse, R11, PT ;  /* 0x0000000b0400720c */ /* 0x041fe40003f45270 */
[----:B-1----:R-:W-:-:S11]  /*0c30*/  ISETP.NE.AND P0, PT, R4, R5, PT ;  /* 0x000000050400720c */ /* 0x002fd60003f05270 */
[----:B------:R-:W0:Y:S01]  /*0c40*/  @!P2 LDC.64 R14, c[0x0][0x380] ;  /* 0x0000e000ff0eab82 */ /* 0x000e220000000a00 */
[----:B------:R-:W-:-:S07]  /*0c50*/  @!P2 IMAD.IADD R5, R17, 0x1, R2 ;  /* 0x000000011105a824 */ /* 0x000fce00078e0202 */
[----:B------:R-:W1:Y:S02]  /*0c60*/  @!P0 LDC.64 R10, c[0x0][0x380] ;  /* 0x0000e000ff0a8b82 */ /* 0x000e640000000a00 */
[----:B-1----:R-:W-:-:S05]  /*0c70*/  @!P0 IADD3 R10, P1, PT, R8, R10, RZ ;  /* 0x0000000a080a8210 */ /* 0x002fca0007f3e0ff */
[----:B------:R-:W-:Y:S02]  /*0c80*/  @!P0 IMAD.X R11, R9, 0x1, R11, P1 ;  /* 0x00000001090b8824 */ /* 0x000fe400008e060b */
[----:B0-----:R-:W-:-:S03]  /*0c90*/  @!P2 IMAD.WIDE R8, R5, 0x4, R14 ;  /* 0x000000040508a825 */ /* 0x001fc600078e020e */
[----:B------:R-:W2:Y:S04]  /*0ca0*/  @!P0 LDG.E R10, desc[UR4][R10.64] ;  /* 0x000000040a0a8981 */ /* 0x000ea8000c1e1900 */
[----:B------:R-:W3:Y:S01]  /*0cb0*/  @!P2 LDG.E R8, desc[UR4][R8.64] ;  /* 0x000000040808a981 */ /* 0x000ee2000c1e1900 */
[----:B------:R-:W-:Y:S01]  /*0cc0*/  VIADD R7, R7, 0x2 ;  /* 0x0000000207077836 */ /* 0x000fe20000000000 */
[----:B--2---:R-:W-:Y:S02]  /*0cd0*/  @!P0 ISETP.NE.AND P1, PT, R10, 0x5, PT ;  /* 0x000000050a00880c */ /* 0x004fe40003f25270 */
[----:B---3--:R-:W-:Y:S02]  /*0ce0*/  @!P2 ISETP.NE.AND P3, PT, R8, 0x5, PT ;  /* 0x000000050800a80c */ /* 0x008fe40003f65270 */
[----:B------:R-:W-:-:S04]  /*0cf0*/  @!P0 SEL R0, R0, 0x6, P1 ;  /* 0x0000000600008807 */ /* 0x000fc80000800000 */
[----:B------:R-:W-:-:S07]  /*0d00*/  @!P2 SEL R0, R0, 0x6, P3 ;  /* 0x000000060000a807 */ /* 0x000fce0001800000 */
.L_x_4:
[----:B------:R-:W-:Y:S05]  /*0d10*/  @P4 BRA `(.L_x_0) ;  /* 0x0000000000384947 */ /* 0x000fea0003800000 */
[----:B------:R-:W-:Y:S01]  /*0d20*/  IMAD R2, R7, R2, R3 ;  /* 0x0000000207027224 */ /* 0x000fe200078e0203 */
[----:B------:R-:W-:Y:S03]  /*0d30*/  BSSY.RECONVERGENT B0, `(.L_x_0) ;  /* 0x000000c000007945 */ /* 0x000fe60003800200 */
[----:B------:R-:W-:-:S04]  /*0d40*/  IMAD.WIDE R2, R2, 0x4, RZ ;  /* 0x0000000402027825 */ /* 0x000fc800078e02ff */
[----:B------:R-:W-:-:S06]  /*0d50*/  IMAD.MOV.U32 R5, RZ, RZ, R2 ;  /* 0x000000ffff057224 */ /* 0x000fcc00078e0002 */
[----:B------:R-:W0:Y:S02]  /*0d60*/  LDC R5, c[0x3][R5] ;  /* 0x00c0000005057b82 */ /* 0x000e240000000800 */
[----:B0-----:R-:W-:-:S13]  /*0d70*/  ISETP.NE.AND P0, PT, R4, R5, PT ;  /* 0x000000050400720c */ /* 0x001fda0003f05270 */
[----:B------:R-:W-:Y:S05]  /*0d80*/  @P0 BRA `(.L_x_5) ;  /* 0x0000000000180947 */ /* 0x000fea0003800000 */
[----:B------:R-:W0:Y:S02]  /*0d90*/  LDCU.64 UR6, c[0x0][0x380] ;  /* 0x00007000ff0677ac */ /* 0x000e240008000a00 */
[----:B0-----:R-:W-:-:S04]  /*0da0*/  IADD3 R2, P0, PT, R2, UR6, RZ ;  /* 0x0000000602027c10 */ /* 0x001fc8000ff1e0ff */
[----:B------:R-:W-:-:S05]  /*0db0*/  IADD3.X R3, PT, PT, R3, UR7, RZ, P0, !PT ;  /* 0x0000000703037c10 */ /* 0x000fca00087fe4ff */
[----:B------:R-:W2:Y:S02]  /*0dc0*/  LDG.E R2, desc[UR4][R2.64] ;  /* 0x0000000402027981 */ /* 0x000ea4000c1e1900 */
[----:B--2---:R-:W-:-:S04]  /*0dd0*/  ISETP.NE.AND P0, PT, R2, 0x5, PT ;  /* 0x000000050200780c */ /* 0x004fc80003f05270 */
[----:B------:R-:W-:-:S09]  /*0de0*/  SEL R0, R0, 0x6, P0 ;  /* 0x0000000600007807 */ /* 0x000fd20000000000 */
.L_x_5:
[----:B------:R-:W-:Y:S05]  /*0df0*/  BSYNC.RECONVERGENT B0 ;  /* 0x0000000000007941 */ /* 0x000fea0003800200 */
.L_x_0:
[----:B------:R-:W-:Y:S01]  /*0e00*/  STG.E desc[UR4][R12.64], R0 ;  /* 0x000000000c007986 */ /* 0x000fe2000c101904 */
[----:B------:R-:W-:Y:S05]  /*0e10*/  EXIT ;  /* 0x000000000000794d */ /* 0x000fea0003800000 */
.L_x_6:
[----:B------:R-:W-:-:S00]  /*0e20*/  BRA `(.L_x_6) ;  /* 0xfffffffc00fc7947 */ /* 0x000fc0000383ffff */
[----:B------:R-:W-:-:S00]  /*0e30*/  NOP ;  /* 0x0000000000007918 */ /* 0x000fc00000000000 */
        /* <DEDUP_REMOVED lines=12> */
.L_x_60:


//--------------------- .text._Z16kernelMuerteF_CMPii --------------------------
	.section	.text._Z16kernelMuerteF_CMPii,"ax",@progbits
	.align	128
        .global         _Z16kernelMuerteF_CMPii
        .type           _Z16kernelMuerteF_CMPii,@function
        .size           _Z16kernelMuerteF_CMPii,(.L_x_61 - _Z16kernelMuerteF_CMPii)
        .other          _Z16kernelMuerteF_CMPii,@"STO_CUDA_ENTRY STV_DEFAULT"
_Z16kernelMuerteF_CMPii:
.text._Z16kernelMuerteF_CMPii:
[----:B------:R-:W-:Y:S01]  /*0000*/  LDC R1, c[0x0][0x37c] ;  /* 0x0000df00ff017b82 */ /* 0x000fe20000000800 */
[----:B------:R-:W0:Y:S07]  /*0010*/  S2R R5, SR_TID.X ;  /* 0x0000000000057919 */ /* 0x000e2e0000002100 */
[----:B------:R-:W0:Y:S08]  /*0020*/  S2UR UR4, SR_CTAID.X ;  /* 0x00000000000479c3 */ /* 0x000e300000002500 */
[----:B------:R-:W0:Y:S08]  /*0030*/  LDC R0, c[0x0][0x360] ;  /* 0x0000d800ff007b82 */ /* 0x000e300000000800 */
[----:B------:R-:W1:Y:S01]  /*0040*/  LDC R12, c[0x0][0x388] ;  /* 0x0000e200ff0c7b82 */ /* 0x000e620000000800 */
[----:B0-----:R-:W-:-:S02]  /*0050*/  IMAD R5, R0, UR4, R5 ;  /* 0x0000000400057c24 */ /* 0x001fc4000f8e0205 */
[----:B-1----:R-:W-:-:S05]  /*0060*/  IMAD R0, R12, R12, RZ ;  /* 0x0000000c0c007224 */ /* 0x002fca00078e02ff */
[----:B------:R-:W-:-:S13]  /*0070*/  ISETP.GE.AND P0, PT, R5, R0, PT ;  /* 0x000000000500720c */ /* 0x000fda0003f06270 */
[----:B------:R-:W-:Y:S05]  /*0080*/  @P0 EXIT ;  /* 0x000000000000094d */ /* 0x000fea0003800000 */
[----:B------:R-:W0:Y:S01]  /*0090*/  LDCU.64 UR4, c[0x0][0x380] ;  /* 0x00007000ff0477ac */ /* 0x000e220008000a00 */
[----:B------:R-:W-:Y:S01]  /*00a0*/  IMAD.WIDE R6, R5, 0x4, RZ ;  /* 0x0000000405067825 */ /* 0x000fe200078e02ff */
[----:B------:R-:W1:Y:S03]  /*00b0*/  LDCU.64 UR6, c[0x0][0x358] ;  /* 0x00006b00ff0677ac */ /* 0x000e660008000a00 */
[----:B0-----:R-:W-:Y:S02]  /*00c0*/  IMAD.U32 R4, RZ, RZ, UR4 ;  /* 0x00000004ff047e24 */ /* 0x001fe4000f8e00ff */
[----:B------:R-:W-:-:S03]  /*00d0*/  IMAD.U32 R0, RZ, RZ, UR5 ;  /* 0x00000005ff007e24 */ /* 0x000fc6000f8e00ff */
[----:B------:R-:W-:-:S05]  /*00e0*/  IADD3 R2, P0, PT, R6, R4, RZ ;  /* 0x0000000406027210 */ /* 0x000fca0007f1e0ff */
[----:B------:R-:W-:-:S05]  /*00f0*/  IMAD.X R3, R7, 0x1, R0, P0 ;  /* 0x0000000107037824 */ /* 0x000fca00000e0600 */
[----:B-1----:R-:W2:Y:S01]  /*0100*/  LDG.E R11, desc[UR6][R2.64] ;  /* 0x00000006020b7981 */ /* 0x002ea2000c1e1900 */
[-C--:B------:R-:W-:Y:S02]  /*0110*/  IABS R14, R12.reuse ;  /* 0x0000000c000e7213 */ /* 0x080fe40000000000 */
[----:B------:R-:W-:Y:S02]  /*0120*/  IABS R15, R5 ;  /* 0x00000005000f7213 */ /* 0x000fe40000000000 */
[----:B------:R-:W0:Y:S01]  /*0130*/  I2F.RP R10, R14 ;  /* 0x0000000e000a7306 */ /* 0x000e220000209400 */
[----:B------:R-:W-:-:S07]  /*0140*/  LOP3.LUT R5, R5, R12, RZ, 0x3c, !PT ;  /* 0x0000000c05057212 */ /* 0x000fce00078e3cff */
        /* <DEDUP_REMOVED lines=12> */
[----:B------:R-:W-:Y:S02]  /*0210*/  @!P1 IMAD.IADD R9, R9, 0x1, -R14 ;  /* 0x0000000109099824 */ /* 0x000fe400078e0a0e */
[----:B------:R-:W-:Y:S01]  /*0220*/  @!P1 VIADD R8, R8, 0x1 ;  /* 0x0000000108089836 */ /* 0x000fe20000000000 */
[----:B------:R-:W-:Y:S02]  /*0230*/  ISETP.GE.AND P1, PT, R5, RZ, PT ;  /* 0x000000ff0500720c */ /* 0x000fe40003f26270 */
[----:B------:R-:W-:-:S13]  /*0240*/  ISETP.GE.U32.AND P0, PT, R9, R14, PT ;  /* 0x0000000e0900720c */ /* 0x000fda0003f06070 */
[----:B------:R-:W-:Y:S01]  /*0250*/  @P0 VIADD R8, R8, 0x1 ;  /* 0x0000000108080836 */ /* 0x000fe20000000000 */
[----:B------:R-:W-:Y:S01]  /*0260*/  ISETP.NE.AND P0, PT, R12, RZ, PT ;  /* 0x000000ff0c00720c */ /* 0x000fe20003f05270 */
[----:B--2---:R-:W-:-:S05]  /*0270*/  VIADD R9, R11, 0xfffffffb ;  /* 0xfffffffb0b097836 */ /* 0x004fca0000000000 */
[----:B------:R-:W-:-:S13]  /*0280*/  ISETP.GE.U32.AND P2, PT, R9, 0x2, PT ;  /* 0x000000020900780c */ /* 0x000fda0003f46070 */
[----:B------:R-:W-:Y:S05]  /*0290*/  @!P2 EXIT ;  /* 0x000000000000a94d */ /* 0x000fea0003800000 */
[----:B------:R-:W-:Y:S01]  /*02a0*/  ISETP.GE.AND P2, PT, R12, 0x1, PT ;  /* 0x000000010c00780c */ /* 0x000fe20003f46270 */
[----:B------:R-:W-:Y:S01]  /*02b0*/  @!P1 IMAD.MOV R8, RZ, RZ, -R8 ;  /* 0x000000ffff089224 */ /* 0x000fe200078e0a08 */
[----:B------:R-:W-:Y:S01]  /*02c0*/  @!P0 LOP3.LUT R8, RZ, R12, RZ, 0x33, !PT ;  /* 0x0000000cff088212 */ /* 0x000fe200078e33ff */
[----:B------:R-:W-:-:S10]  /*02d0*/  IMAD.MOV.U32 R5, RZ, RZ, R11 ;  /* 0x000000ffff057224 */ /* 0x000fd400078e000b */
[----:B------:R-:W-:Y:S05]  /*02e0*/  @!P2 BRA `(.L_x_7) ;  /* 0x0000000400fca947 */ /* 0x000fea0003800000 */
[----:B------:R0:W1:Y:S01]  /*02f0*/  LDC R9, c[0x3][R6] ;  /* 0x00c0000006097b82 */ /* 0x0000620000000800 */
[C---:B------:R-:W-:Y:S01]  /*0300*/  ISETP.GE.U32.AND P1, PT, R12.reuse, 0x8, PT ;  /* 0x000000080c00780c */ /* 0x040fe20003f26070 */
[----:B------:R-:W-:Y:S01]  /*0310*/  IMAD.MOV.U32 R11, RZ, RZ, RZ ;  /* 0x000000ffff0b7224 */ /* 0x000fe200078e00ff */
[----:B------:R-:W-:-:S04]  /*0320*/  LOP3.LUT R10, R12, 0x7, RZ, 0xc0, !PT ;  /* 0x000000070c0a7812 */ /* 0x000fc800078ec0ff */
[----:B------:R-:W-:-:S07]  /*0330*/  ISETP.NE.AND P0, PT, R10, RZ, PT ;  /* 0x000000ff0a00720c */ /* 0x000fce0003f05270 */
[----:B0-----:R-:W-:Y:S06]  /*0340*/  @!P1 BRA `(.L_x_8) ;  /* 0x0000000000d89947 */ /* 0x001fec0003800000 */
[----:B------:R-:W0:Y:S01]  /*0350*/  LDC.64 R6, c[0x0][0x380] ;  /* 0x0000e000ff067b82 */ /* 0x000e220000000a00 */
[----:B------:R-:W-:Y:S01]  /*0360*/  LOP3.LUT R11, R12, 0x7ffffff8, RZ, 0xc0, !PT ;  /* 0x7ffffff80c0b7812 */ /* 0x000fe200078ec0ff */
[----:B------:R-:W-:-:S04]  /*0370*/  IMAD.MOV.U32 R14, RZ, RZ, R8 ;  /* 0x000000ffff0e7224 */ /* 0x000fc800078e0008 */
[----:B------:R-:W-:-:S07]  /*0380*/  IMAD.MOV R15, RZ, RZ, -R11 ;  /* 0x000000ffff0f7224 */ /* 0x000fce00078e0a0b */
.L_x_9:
[----:B------:R-:W-:-:S04]  /*0390*/  IMAD.WIDE R12, R14, 0x4, RZ ;  /* 0x000000040e0c7825 */ /* 0x000fc800078e02ff */
[----:B------:R-:W-:Y:S02]  /*03a0*/  IMAD.MOV.U32 R21, RZ, RZ, R12 ;  /* 0x000000ffff157224 */ /* 0x000fe400078e000c */
[----:B0-----:R-:W-:Y:S02]  /*03b0*/  IMAD.MOV.U32 R4, RZ, RZ, R6 ;  /* 0x000000ffff047224 */ /* 0x001fe400078e0006 */
[----:B------:R-:W1:Y:S03]  /*03c0*/  LDC R0, c[0x3][R21] ;  /* 0x00c0000015007b82 */ /* 0x000e660000000800 */
[----:B------:R-:W-:-:S05]  /*03d0*/  IADD3 R12, P1, P2, R12, 0x10, R4 ;  /* 0x000000100c0c7810 */ /* 0x000fca0007a3e004 */
[----:B------:R-:W0:Y:S08]  /*03e0*/  LDC R16, c[0x3][R21+0x4] ;  /* 0x00c0010015107b82 */ /* 0x000e300000000800 */
[----:B------:R-:W2:Y:S01]  /*03f0*/  LDC R18, c[0x3][R21+0x8] ;  /* 0x00c0020015127b82 */ /* 0x000ea20000000800 */
[----:B-1----:R-:W-:Y:S01]  /*0400*/  ISETP.NE.AND P3, PT, R9, R0, PT ;  /* 0x000000000900720c */ /* 0x002fe20003f65270 */
[----:B------:R-:W-:-:S05]  /*0410*/  IMAD.MOV.U32 R0, RZ, RZ, R7 ;  /* 0x000000ffff007224 */ /* 0x000fca00078e0007 */
[----:B------:R-:W-:Y:S02]  /*0420*/  IADD3.X R13, PT, PT, R13, R0, RZ, P1, P2 ;  /* 0x000000000d0d7210 */ /* 0x000fe40000fe44ff */
[----:B0-----:R-:W-:-:S05]  /*0430*/  ISETP.NE.AND P5, PT, R9, R16, PT ;  /* 0x000000100900720c */ /* 0x001fca0003fa5270 */
[----:B------:R-:W3:Y:S01]  /*0440*/  @!P3 LDG.E R16, desc[UR6][R12.64+-0x10] ;  /* 0xfffff0060c10b981 */ /* 0x000ee2000c1e1900 */
[----:B--2---:R-:W-:-:S07]  /*0450*/  ISETP.NE.AND P1, PT, R9, R18, PT ;  /* 0x000000120900720c */ /* 0x004fce0003f25270 */
[----:B------:R-:W2:Y:S06]  /*0460*/  @!P5 LDG.E R17, desc[UR6][R12.64+-0xc] ;  /* 0xfffff4060c11d981 */ /* 0x000eac000c1e1900 */
[----:B------:R-:W4:Y:S01]  /*0470*/  @!P1 LDG.E R18, desc[UR6][R12.64+-0x8] ;  /* 0xfffff8060c129981 */ /* 0x000f22000c1e1900 */
[----:B------:R-:W0:Y:S08]  /*0480*/  LDC R20, c[0x3][R21+0xc] ;  /* 0x00c0030015147b82 */ /* 0x000e300000000800 */
[----:B------:R-:W1:Y:S08]  /*0490*/  LDC R22, c[0x3][R21+0x10] ;  /* 0x00c0040015167b82 */ /* 0x000e700000000800 */
[----:B------:R-:W5:Y:S08]  /*04a0*/  LDC R24, c[0x3][R21+0x14] ;  /* 0x00c0050015187b82 */ /* 0x000f700000000800 */
[----:B------:R-:W4:Y:S08]  /*04b0*/  LDC R26, c[0x3][R21+0x18] ;  /* 0x00c00600151a7b82 */ /* 0x000f300000000800 */
[----:B------:R-:W4:Y:S01]  /*04c0*/  LDC R28, c[0x3][R21+0x1c] ;  /* 0x00c00700151c7b82 */ /* 0x000f220000000800 */
[----:B0-----:R-:W-:-:S02]  /*04d0*/  ISETP.NE.AND P2, PT, R9, R20, PT ;  /* 0x000000140900720c */ /* 0x001fc40003f45270 */
[----:B---3--:R-:W-:-:S11]  /*04e0*/  @!P3 ISETP.NE.AND P4, PT, R16, 0x5, PT ;  /* 0x000000051000b80c */ /* 0x008fd60003f85270 */
[----:B------:R-:W3:Y:S01]  /*04f0*/  @!P2 LDG.E R16, desc[UR6][R12.64+-0x4] ;  /* 0xfffffc060c10a981 */ /* 0x000ee2000c1e1900 */
[----:B------:R-:W-:Y:S02]  /*0500*/  @!P3 SEL R5, R5, 0x6, P4 ;  /* 0x000000060505b807 */ /* 0x000fe40002000000 */
[C---:B-1----:R-:W-:Y:S02]  /*0510*/  ISETP.NE.AND P3, PT, R9.reuse, R22, PT ;  /* 0x000000160900720c */ /* 0x042fe40003f65270 */
[----:B-----5:R-:W-:Y:S02]  /*0520*/  ISETP.NE.AND P4, PT, R9, R24, PT ;  /* 0x000000180900720c */ /* 0x020fe40003f85270 */
[----:B--2---:R-:W-:-:S04]  /*0530*/  @!P5 ISETP.NE.AND P6, PT, R17, 0x5, PT ;  /* 0x000000051100d80c */ /* 0x004fc80003fc5270 */
[----:B------:R-:W-:Y:S02]  /*0540*/  @!P5 SEL R5, R5, 0x6, P6 ;  /* 0x000000060505d807 */ /* 0x000fe40003000000 */
[----:B----4-:R-:W-:-:S03]  /*0550*/  @!P1 ISETP.NE.AND P6, PT, R18, 0x5, PT ;  /* 0x000000051200980c */ /* 0x010fc60003fc5270 */
[----:B------:R-:W2:Y:S01]  /*0560*/  @!P3 LDG.E R17, desc[UR6][R12.64] ;  /* 0x000000060c11b981 */ /* 0x000ea2000c1e1900 */
[----:B------:R-:W-:-:S03]  /*0570*/  ISETP.NE.AND P5, PT, R9, R26, PT ;  /* 0x0000001a0900720c */ /* 0x000fc60003fa5270 */
[----:B------:R-:W4:Y:S01]  /*0580*/  @!P4 LDG.E R18, desc[UR6][R12.64+0x4] ;  /* 0x000004060c12c981 */ /* 0x000f22000c1e1900 */
[----:B------:R-:W-:Y:S02]  /*0590*/  @!P1 SEL R5, R5, 0x6, P6 ;  /* 0x0000000605059807 */ /* 0x000fe40003000000 */
[----:B------:R-:W-:-:S07]  /*05a0*/  ISETP.NE.AND P1, PT, R9, R28, PT ;  /* 0x0000001c0900720c */ /* 0x000fce0003f25270 */
[----:B------:R-:W5:Y:S06]  /*05b0*/  @!P5 LDG.E R19, desc[UR6][R12.64+0x8] ;  /* 0x000008060c13d981 */ /* 0x000f6c000c1e1900 */
[----:B------:R-:W5:Y:S01]  /*05c0*/  @!P1 LDG.E R20, desc[UR6][R12.64+0xc] ;  /* 0x00000c060c149981 */ /* 0x000f62000c1e1900 */
[----:B------:R-:W-:Y:S02]  /*05d0*/  VIADD R15, R15, 0x8 ;  /* 0x000000080f0f7836 */ /* 0x000fe40000000000 */
[----:B------:R-:W-:Y:S01]  /*05e0*/  VIADD R14, R14, 0x8 ;  /* 0x000000080e0e7836 */ /* 0x000fe20000000000 */
[----:B---3--:R-:W-:-:S04]  /*05f0*/  @!P2 ISETP.NE.AND P6, PT, R16, 0x5, PT ;  /* 0x000000051000a80c */ /* 0x008fc80003fc5270 */
[----:B------:R-:W-:Y:S02]  /*0600*/  @!P2 SEL R5, R5, 0x6, P6 ;  /* 0x000000060505a807 */ /* 0x000fe40003000000 */
[----:B--2---:R-:W-:Y:S02]  /*0610*/  @!P3 ISETP.NE.AND P6, PT, R17, 0x5, PT ;  /* 0x000000051100b80c */ /* 0x004fe40003fc5270 */
[----:B----4-:R-:W-:Y:S02]  /*0620*/  @!P4 ISETP.NE.AND P2, PT, R18, 0x5, PT ;  /* 0x000000051200c80c */ /* 0x010fe40003f45270 */
[----:B------:R-:W-:-:S04]  /*0630*/  @!P3 SEL R5, R5, 0x6, P6 ;  /* 0x000000060505b807 */ /* 0x000fc80003000000 */
[----:B------:R-:W-:Y:S02]  /*0640*/  @!P4 SEL R5, R5, 0x6, P2 ;  /* 0x000000060505c807 */ /* 0x000fe40001000000 */
[----:B------:R-:W-:Y:S02]  /*0650*/  ISETP.NE.AND P4, PT, R15, RZ, PT ;  /* 0x000000ff0f00720c */ /* 0x000fe40003f85270 */
[----:B-----5:R-:W-:-:S04]  /*0660*/  @!P5 ISETP.NE.AND P3, PT, R19, 0x5, PT ;  /* 0x000000051300d80c */ /* 0x020fc80003f65270 */
[----:B------:R-:W-:Y:S02]  /*0670*/  @!P5 SEL R5, R5, 0x6, P3 ;  /* 0x000000060505d807 */ /* 0x000fe40001800000 */
[----:B------:R-:W-:-:S04]  /*0680*/  @!P1 ISETP.NE.AND P2, PT, R20, 0x5, PT ;  /* 0x000000051400980c */ /* 0x000fc80003f45270 */
[----:B------:R-:W-:Y:S01]  /*0690*/  @!P1 SEL R5, R5, 0x6, P2 ;  /* 0x0000000605059807 */ /* 0x000fe20001000000 */
[----:B------:R-:W-:Y:S08]  /*06a0*/  @P4 BRA `(.L_x_9) ;  /* 0xfffffffc00384947 */ /* 0x000ff0000383ffff */
.L_x_8:
[----:B------:R-:W-:Y:S05]  /*06b0*/  @!P0 BRA `(.L_x_7) ;  /* 0x0000000400088947 */ /* 0x000fea0003800000 */
[----:B------:R-:W0:Y:S01]  /*06c0*/  LDCU UR4, c[0x0][0x388] ;  /* 0x00007100ff0477ac */ /* 0x000e220008000800 */
[----:B------:R-:W-:Y:S01]  /*06d0*/  ISETP.GE.U32.AND P0, PT, R10, 0x4, PT ;  /* 0x000000040a00780c */ /* 0x000fe20003f06070 */
[----:B0-----:R-:W-:-:S04]  /*06e0*/  ULOP3.LUT UR5, UR4, 0x3, URZ, 0xc0, !UPT ;  /* 0x0000000304057892 */ /* 0x001fc8000f8ec0ff */
[----:B------:R-:W-:-:S08]  /*06f0*/  UISETP.NE.AND UP0, UPT, UR5, URZ, UPT ;  /* 0x000000ff0500728c */ /* 0x000fd0000bf05270 */
[----:B------:R-:W-:Y:S05]  /*0700*/  @!P0 BRA `(.L_x_10) ;  /* 0x0000000000688947 */ /* 0x000fea0003800000 */
[----:B------:R-:W-:-:S04]  /*0710*/  IMAD.IADD R6, R8, 0x1, R11 ;  /* 0x0000000108067824 */ /* 0x000fc800078e020b */
[----:B------:R-:W-:-:S04]  /*0720*/  IMAD.WIDE R6, R6, 0x4, RZ ;  /* 0x0000000406067825 */ /* 0x000fc800078e02ff */
[----:B------:R-:W-:Y:S01]  /*0730*/  IMAD.MOV.U32 R15, RZ, RZ, R6 ;  /* 0x000000ffff0f7224 */ /* 0x000fe200078e0006 */
[----:B------:R-:W-:-:S03]  /*0740*/  IADD3 R6, P0, PT, R6, R4, RZ ;  /* 0x0000000406067210 */ /* 0x000fc60007f1e0ff */
[----:B------:R-:W1:Y:S02]  /*0750*/  LDC R10, c[0x3][R15] ;  /* 0x00c000000f0a7b82 */ /* 0x000e640000000800 */
[----:B------:R-:W-:-:S06]  /*0760*/  IMAD.X R7, R7, 0x1, R0, P0 ;  /* 0x0000000107077824 */ /* 0x000fcc00000e0600 */
[----:B------:R-:W0:Y:S08]  /*0770*/  LDC R12, c[0x3][R15+0x4] ;  /* 0x00c001000f0c7b82 */ /* 0x000e300000000800 */
[----:B------:R-:W2:Y:S08]  /*0780*/  LDC R14, c[0x3][R15+0x8] ;  /* 0x00c002000f0e7b82 */ /* 0x000eb00000000800 */
[----:B------:R-:W3:Y:S01]  /*0790*/  LDC R16, c[0x3][R15+0xc] ;  /* 0x00c003000f107b82 */ /* 0x000ee20000000800 */
[----:B-1----:R-:W-:-:S02]  /*07a0*/  ISETP.NE.AND P3, PT, R9, R10, PT ;  /* 0x0000000a0900720c */ /* 0x002fc40003f65270 */
[----:B0-----:R-:W-:-:S11]  /*07b0*/  ISETP.NE.AND P2, PT, R9, R12, PT ;  /* 0x0000000c0900720c */ /* 0x001fd60003f45270 */
[----:B------:R-:W4:Y:S01]  /*07c0*/  @!P3 LDG.E R10, desc[UR6][R6.64] ;  /* 0x00000006060ab981 */ /* 0x000f22000c1e1900 */
[----:B--2---:R-:W-:-:S03]  /*07d0*/  ISETP.NE.AND P1, PT, R9, R14, PT ;  /* 0x0000000e0900720c */ /* 0x004fc60003f25270 */
[----:B------:R-:W2:Y:S01]  /*07e0*/  @!P2 LDG.E R12, desc[UR6][R6.64+0x4] ;  /* 0x00000406060ca981 */ /* 0x000ea2000c1e1900 */
[----:B---3--:R-:W-:-:S09]  /*07f0*/  ISETP.NE.AND P0, PT, R9, R16, PT ;  /* 0x000000100900720c */ /* 0x008fd20003f05270 */
[----:B------:R-:W3:Y:S04]  /*0800*/  @!P1 LDG.E R13, desc[UR6][R6.64+0x8] ;  /* 0x00000806060d9981 */ /* 0x000ee8000c1e1900 */
[----:B------:R-:W5:Y:S01]  /*0810*/  @!P0 LDG.E R14, desc[UR6][R6.64+0xc] ;  /* 0x00000c06060e8981 */ /* 0x000f62000c1e1900 */
[----:B------:R-:W-:Y:S01]  /*0820*/  VIADD R11, R11, 0x4 ;  /* 0x000000040b0b7836 */ /* 0x000fe20000000000 */
[----:B----4-:R-:W-:-:S04]  /*0830*/  @!P3 ISETP.NE.AND P4, PT, R10, 0x5, PT ;  /* 0x000000050a00b80c */ /* 0x010fc80003f85270 */
[----:B------:R-:W-:Y:S02]  /*0840*/  @!P3 SEL R5, R5, 0x6, P4 ;  /* 0x000000060505b807 */ /* 0x000fe40002000000 */
[----:B--2---:R-:W-:-:S04]  /*0850*/  @!P2 ISETP.NE.AND P5, PT, R12, 0x5, PT ;  /* 0x000000050c00a80c */ /* 0x004fc80003fa5270 */
[----:B------:R-:W-:Y:S02]  /*0860*/  @!P2 SEL R5, R5, 0x6, P5 ;  /* 0x000000060505a807 */ /* 0x000fe40002800000 */
[----:B---3--:R-:W-:-:S04]  /*0870*/  @!P1 ISETP.NE.AND P3, PT, R13, 0x5, PT ;  /* 0x000000050d00980c */ /* 0x008fc80003f65270 */
[----:B------:R-:W-:Y:S02]  /*0880*/  @!P1 SEL R5, R5, 0x6, P3 ;  /* 0x0000000605059807 */ /* 0x000fe40001800000 */
[----:B-----5:R-:W-:-:S04]  /*0890*/  @!P0 ISETP.NE.AND P2, PT, R14, 0x5, PT ;  /* 0x000000050e00880c */ /* 0x020fc80003f45270 */
[----:B------:R-:W-:-:S09]  /*08a0*/  @!P0 SEL R5, R5, 0x6, P2 ;  /* 0x0000000605058807 */ /* 0x000fd20001000000 */
.L_x_10:
[----:B------:R-:W-:Y:S05]  /*08b0*/  BRA.U !UP0, `(.L_x_7) ;  /* 0x0000000108887547 */ /* 0x000fea000b800000 */
[----:B------:R-:W-:Y:S02]  /*08c0*/  UISETP.NE.AND UP0, UPT, UR5, 0x1, UPT ;  /* 0x000000010500788c */ /* 0x000fe4000bf05270 */
[----:B------:R-:W-:-:S04]  /*08d0*/  ULOP3.LUT UR4, UR4, 0x1, URZ, 0xc0, !UPT ;  /* 0x0000000104047892 */ /* 0x000fc8000f8ec0ff */
[----:B------:R-:W-:-:S03]  /*08e0*/  UISETP.NE.U32.AND UP1, UPT, UR4, 0x1, UPT ;  /* 0x000000010400788c */ /* 0x000fc6000bf25070 */
[----:B------:R-:W-:Y:S08]  /*08f0*/  BRA.U !UP0, `(.L_x_11) ;  /* 0x0000000108407547 */ /* 0x000ff0000b800000 */
[----:B------:R-:W-:-:S04]  /*0900*/  IMAD.IADD R6, R8, 0x1, R11 ;  /* 0x0000000108067824 */ /* 0x000fc800078e020b */
[----:B------:R-:W-:-:S04]  /*0910*/  IMAD.WIDE R6, R6, 0x4, RZ ;  /* 0x0000000406067825 */ /* 0x000fc800078e02ff */
[----:B------:R-:W-:Y:S01]  /*0920*/  IMAD.MOV.U32 R13, RZ, RZ, R6 ;  /* 0x000000ffff0d7224 */ /* 0x000fe200078e0006 */
[----:B------:R-:W-:-:S03]  /*0930*/  IADD3 R6, P1, PT, R6, R4, RZ ;  /* 0x0000000406067210 */ /* 0x000fc60007f3e0ff */
[----:B------:R-:W1:Y:S02]  /*0940*/  LDC R10, c[0x3][R13] ;  /* 0x00c000000d0a7b82 */ /* 0x000e640000000800 */
[----:B------:R-:W-:-:S06]  /*0950*/  IMAD.X R7, R7, 0x1, R0, P1 ;  /* 0x0000000107077824 */ /* 0x000fcc00008e0600 */
[----:B------:R-:W0:Y:S01]  /*0960*/  LDC R12, c[0x3][R13+0x4] ;  /* 0x00c001000d0c7b82 */ /* 0x000e220000000800 */
[C---:B-1----:R-:W-:Y:S02]  /*0970*/  ISETP.NE.AND P0, PT, R9.reuse, R10, PT ;  /* 0x0000000a0900720c */ /* 0x042fe40003f05270 */
[----:B0-----:R-:W-:-:S11]  /*0980*/  ISETP.NE.AND P2, PT, R9, R12, PT ;  /* 0x0000000c0900720c */ /* 0x001fd60003f45270 */
[----:B------:R-:W2:Y:S04]  /*0990*/  @!P0 LDG.E R10, desc[UR6][R6.64] ;  /* 0x00000006060a8981 */ /* 0x000ea8000c1e1900 */
[----:B------:R-:W3:Y:S01]  /*09a0*/  @!P2 LDG.E R12, desc[UR6][R6.64+0x4] ;  /* 0x00000406060ca981 */ /* 0x000ee2000c1e1900 */
[----:B------:R-:W-:Y:S01]  /*09b0*/  VIADD R11, R11, 0x2 ;  /* 0x000000020b0b7836 */ /* 0x000fe20000000000 */
[----:B--2---:R-:W-:-:S04]  /*09c0*/  @!P0 ISETP.NE.AND P1, PT, R10, 0x5, PT ;  /* 0x000000050a00880c */ /* 0x004fc80003f25270 */
[----:B------:R-:W-:Y:S02]  /*09d0*/  @!P0 SEL R5, R5, 0x6, P1 ;  /* 0x0000000605058807 */ /* 0x000fe40000800000 */
[----:B---3--:R-:W-:-:S04]  /*09e0*/  @!P2 ISETP.NE.AND P3, PT, R12, 0x5, PT ;  /* 0x000000050c00a80c */ /* 0x008fc80003f65270 */
[----:B------:R-:W-:-:S09]  /*09f0*/  @!P2 SEL R5, R5, 0x6, P3 ;  /* 0x000000060505a807 */ /* 0x000fd20001800000 */
.L_x_11:
[----:B------:R-:W-:Y:S05]  /*0a00*/  BRA.U UP1, `(.L_x_7) ;  /* 0x0000000101347547 */ /* 0x000fea000b800000 */
[----:B------:R-:W-:Y:S01]  /*0a10*/  IMAD.IADD R6, R8, 0x1, R11 ;  /* 0x0000000108067824 */ /* 0x000fe200078e020b */
[----:B------:R-:W-:Y:S03]  /*0a20*/  BSSY.RECONVERGENT B0, `(.L_x_7) ;  /* 0x000000b000007945 */ /* 0x000fe60003800200 */
[----:B------:R-:W-:-:S04]  /*0a30*/  IMAD.WIDE R6, R6, 0x4, RZ ;  /* 0x0000000406067825 */ /* 0x000fc800078e02ff */
[----:B------:R-:W-:-:S06]  /*0a40*/  IMAD.MOV.U32 R8, RZ, RZ, R6 ;  /* 0x000000ffff087224 */ /* 0x000fcc00078e0006 */
[----:B------:R-:W1:Y:S02]  /*0a50*/  LDC R8, c[0x3][R8] ;  /* 0x00c0000008087b82 */ /* 0x000e640000000800 */
[----:B-1----:R-:W-:-:S13]  /*0a60*/  ISETP.NE.AND P0, PT, R9, R8, PT ;  /* 0x000000080900720c */ /* 0x002fda0003f05270 */
[----:B------:R-:W-:Y:S05]  /*0a70*/  @P0 BRA `(.L_x_12) ;  /* 0x0000000000140947 */ /* 0x000fea0003800000 */
[----:B------:R-:W-:-:S05]  /*0a80*/  IADD3 R6, P0, PT, R6, R4, RZ ;  /* 0x0000000406067210 */ /* 0x000fca0007f1e0ff */
[----:B------:R-:W-:-:S05]  /*0a90*/  IMAD.X R7, R7, 0x1, R0, P0 ;  /* 0x0000000107077824 */ /* 0x000fca00000e0600 */
[----:B------:R-:W2:Y:S02]  /*0aa0*/  LDG.E R6, desc[UR6][R6.64] ;  /* 0x0000000606067981 */ /* 0x000ea4000c1e1900 */
[----:B--2---:R-:W-:-:S04]  /*0ab0*/  ISETP.NE.AND P0, PT, R6, 0x5, PT ;  /* 0x000000050600780c */ /* 0x004fc80003f05270 */
[----:B------:R-:W-:-:S09]  /*0ac0*/  SEL R5, R5, 0x6, P0 ;  /* 0x0000000605057807 */ /* 0x000fd20000000000 */
.L_x_12:
[----:B------:R-:W-:Y:S05]  /*0ad0*/  BSYNC.RECONVERGENT B0 ;  /* 0x0000000000007941 */ /* 0x000fea0003800200 */
.L_x_7:
[----:B------:R-:W-:Y:S01]  /*0ae0*/  STG.E desc[UR6][R2.64], R5 ;  /* 0x0000000502007986 */ /* 0x000fe2000c101906 */
[----:B------:R-:W-:Y:S05]  /*0af0*/  EXIT ;  /* 0x000000000000794d */ /* 0x000fea0003800000 */
.L_x_13:
        /* <DEDUP_REMOVED lines=16> */
.L_x_61:


//--------------------- .text._Z15kernelDobleF_CMPii --------------------------
	.section	.text._Z15kernelDobleF_CMPii,"ax",@progbits
	.align	128
        .global         _Z15kernelDobleF_CMPii
        .type           _Z15kernelDobleF_CMPii,@function
        .size           _Z15kernelDobleF_CMPii,(.L_x_62 - _Z15kernelDobleF_CMPii)
        .other          _Z15kernelDobleF_CMPii,@"STO_CUDA_ENTRY STV_DEFAULT"
_Z15kernelDobleF_CMPii:
.text._Z15kernelDobleF_CMPii:
[----:B------:R-:W-:Y:S08]  /*0000*/  LDC R1, c[0x0][0x37c] ;  /* 0x0000df00ff017b82 */ /* 0x000ff00000000800 */
[----:B------:R-:W0:Y:S01]  /*0010*/  LDC R9, c[0x0][0x388] ;  /* 0x0000e200ff097b82 */ /* 0x000e220000000800 */
[----:B------:R-:W1:Y:S07]  /*0020*/  S2R R0, SR_TID.X ;  /* 0x0000000000007919 */ /* 0x000e6e0000002100 */
[----:B------:R-:W1:Y:S08]  /*0030*/  S2UR UR4, SR_CTAID.X ;  /* 0x00000000000479c3 */ /* 0x000e700000002500 */
[----:B------:R-:W1:Y:S01]  /*0040*/  LDC R5, c[0x0][0x360] ;  /* 0x0000d800ff057b82 */ /* 0x000e620000000800 */
[----:B0-----:R-:W-:-:S04]  /*0050*/  IABS R6, R9 ;  /* 0x0000000900067213 */ /* 0x001fc80000000000 */
[----:B------:R-:W0:Y:S01]  /*0060*/  I2F.RP R4, R6 ;  /* 0x0000000600047306 */ /* 0x000e220000209400 */
[----:B-1----:R-:W-:Y:S02]  /*0070*/  IMAD R0, R5, UR4, R0 ;  /* 0x0000000405007c24 */ /* 0x002fe4000f8e0200 */
[----:B------:R-:W-:-:S05]  /*0080*/  IMAD R5, R9, R9, RZ ;  /* 0x0000000909057224 */ /* 0x000fca00078e02ff */
[----:B0-----:R-:W0:Y:S01]  /*0090*/  MUFU.RCP R4, R4 ;  /* 0x0000000400047308 */ /* 0x001e220000001000 */
[----:B------:R-:W-:Y:S01]  /*00a0*/  ISETP.GE.AND P0, PT, R0, R5, PT ;  /* 0x000000050000720c */ /* 0x000fe20003f06270 */
[----:B0-----:R-:W-:Y:S01]  /*00b0*/  VIADD R2, R4, 0xffffffe ;  /* 0x0ffffffe04027836 */ /* 0x001fe20000000000 */
[----:B------:R-:W-:-:S05]  /*00c0*/  IABS R4, R0 ;  /* 0x0000000000047213 */ /* 0x000fca0000000000 */
[----:B------:R0:W1:Y:S01]  /*00d0*/  F2I.FTZ.U32.TRUNC.NTZ R3, R2 ;  /* 0x0000000200037305 */ /* 0x000062000021f000 */
[----:B------:R-:W-:Y:S02]  /*00e0*/  IMAD.MOV.U32 R5, RZ, RZ, R4 ;  /* 0x000000ffff057224 */ /* 0x000fe400078e0004 */
[----:B0-----:R-:W-:Y:S02]  /*00f0*/  IMAD.MOV.U32 R2, RZ, RZ, RZ ;  /* 0x000000ffff027224 */ /* 0x001fe400078e00ff */
[----:B-1----:R-:W-:-:S04]  /*0100*/  IMAD.MOV R7, RZ, RZ, -R3 ;  /* 0x000000ffff077224 */ /* 0x002fc800078e0a03 */
[----:B------:R-:W-:-:S04]  /*0110*/  IMAD R7, R7, R6, RZ ;  /* 0x0000000607077224 */ /* 0x000fc800078e02ff */
[----:B------:R-:W-:-:S06]  /*0120*/  IMAD.HI.U32 R3, R3, R7, R2 ;  /* 0x0000000703037227 */ /* 0x000fcc00078e0002 */
[----:B------:R-:W-:Y:S01]  /*0130*/  IMAD.HI.U32 R7, R3, R5, RZ ;  /* 0x0000000503077227 */ /* 0x000fe200078e00ff */
[----:B------:R-:W-:Y:S06]  /*0140*/  @P0 EXIT ;  /* 0x000000000000094d */ /* 0x000fec0003800000 */
[----:B------:R-:W-:Y:S01]  /*0150*/  ISETP.GE.AND P0, PT, R9, 0x1, PT ;  /* 0x000000010900780c */ /* 0x000fe20003f06270 */
[----:B------:R-:W-:-:S04]  /*0160*/  IMAD.MOV R2, RZ, RZ, -R7 ;  /* 0x000000ffff027224 */ /* 0x000fc800078e0a07 */
[----:B------:R-:W-:-:S08]  /*0170*/  IMAD R5, R6, R2, R5 ;  /* 0x0000000206057224 */ /* 0x000fd000078e0205 */
[----:B------:R-:W-:Y:S05]  /*0180*/  @!P0 EXIT ;  /* 0x000000000000894d */ /* 0x000fea0003800000 */
[----:B------:R-:W-:Y:S01]  /*0190*/  IMAD.WIDE R2, R0, 0x4, RZ ;  /* 0x0000000400027825 */ /* 0x000fe200078e02ff */
[----:B------:R-:W-:Y:S02]  /*01a0*/  ISETP.GT.U32.AND P1, PT, R6, R5, PT ;  /* 0x000000050600720c */ /* 0x000fe40003f24070 */
[C---:B------:R-:W-:Y:S01]  /*01b0*/  ISETP.NE.AND P2, PT, R9.reuse, RZ, PT ;  /* 0x000000ff0900720c */ /* 0x040fe20003f45270 */
[----:B------:R-:W-:Y:S01]  /*01c0*/  IMAD.MOV.U32 R4, RZ, RZ, R2 ;  /* 0x000000ffff047224 */ /* 0x000fe200078e0002 */
[----:B------:R-:W-:-:S04]  /*01d0*/  LOP3.LUT R8, R9, 0x3, RZ, 0xc0, !PT ;  /* 0x0000000309087812 */ /* 0x000fc800078ec0ff */
[----:B------:R-:W-:Y:S01]  /*01e0*/  ISETP.NE.AND P4, PT, R8, RZ, PT ;  /* 0x000000ff0800720c */ /* 0x000fe20003f85270 */
[----:B------:R-:W0:Y:S04]  /*01f0*/  LDC R4, c[0x3][R4] ;  /* 0x00c0000004047b82 */ /* 0x000e280000000800 */
[----:B------:R-:W-:Y:S02]  /*0200*/  @!P1 IMAD.IADD R5, R5, 0x1, -R6 ;  /* 0x0000000105059824 */ /* 0x000fe400078e0a06 */
[----:B------:R-:W-:Y:S01]  /*0210*/  @!P1 VIADD R7, R7, 0x1 ;  /* 0x0000000107079836 */ /* 0x000fe20000000000 */
[----:B------:R-:W-:Y:S02]  /*0220*/  PLOP3.LUT P1, PT, PT, PT, PT, 0x8, 0x80 ;  /* 0x000000000080781c */ /* 0x000fe40003f2e170 */
[----:B------:R-:W-:Y:S01]  /*0230*/  ISETP.GE.U32.AND P0, PT, R5, R6, PT ;  /* 0x000000060500720c */ /* 0x000fe20003f06070 */
[----:B------:R-:W-:Y:S01]  /*0240*/  IMAD.MOV.U32 R6, RZ, RZ, RZ ;  /* 0x000000ffff067224 */ /* 0x000fe200078e00ff */
[----:B------:R-:W-:-:S04]  /*0250*/  LOP3.LUT R5, R0, R9, RZ, 0x3c, !PT ;  /* 0x0000000900057212 */ /* 0x000fc800078e3cff */
[----:B------:R-:W-:Y:S02]  /*0260*/  ISETP.GE.AND P3, PT, R5, RZ, PT ;  /* 0x000000ff0500720c */ /* 0x000fe40003f66270 */
[----:B------:R-:W-:-:S05]  /*0270*/  PRMT R5, RZ, 0x7610, R5 ;  /* 0x00007610ff057816 */ /* 0x000fca0000000005 */
[----:B------:R-:W-:Y:S01]  /*0280*/  @P0 VIADD R7, R7, 0x1 ;  /* 0x0000000107070836 */ /* 0x000fe20000000000 */
[----:B------:R-:W-:-:S05]  /*0290*/  ISETP.GE.U32.AND P0, PT, R9, 0x4, PT ;  /* 0x000000040900780c */ /* 0x000fca0003f06070 */
[----:B------:R-:W-:Y:S01]  /*02a0*/  @!P3 IMAD.MOV R7, RZ, RZ, -R7 ;  /* 0x000000ffff07b224 */ /* 0x000fe200078e0a07 */
[----:B------:R-:W-:-:S07]  /*02b0*/  @!P2 LOP3.LUT R7, RZ, R9, RZ, 0x33, !PT ;  /* 0x00000009ff07a212 */ /* 0x000fce00078e33ff */
[----:B------:R-:W-:Y:S05]  /*02c0*/  @!P0 BRA `(.L_x_14) ;  /* 0x0000000000b88947 */ /* 0x000fea0003800000 */
[----:B------:R-:W-:Y:S01]  /*02d0*/  LOP3.LUT R6, R9, 0x7ffffffc, RZ, 0xc0, !PT ;  /* 0x7ffffffc09067812 */ /* 0x000fe200078ec0ff */
[--C-:B------:R-:W-:Y:S01]  /*02e0*/  IMAD.MOV.U32 R11, RZ, RZ, R7.reuse ;  /* 0x000000ffff0b7224 */ /* 0x100fe200078e0007 */
[----:B------:R-:W-:Y:S01]  /*02f0*/  PLOP3.LUT P1, PT, PT, PT, PT, 0x8, 0x80 ;  /* 0x000000000080781c */ /* 0x000fe20003f2e170 */
[----:B------:R-:W-:Y:S01]  /*0300*/  UMOV UR4, 0x8 ;  /* 0x0000000800047882 */ /* 0x000fe20000000000 */
[----:B------:R-:W-:Y:S01]  /*0310*/  IADD3 R10, PT, PT, R0, -0x3, -R7 ;  /* 0xfffffffd000a7810 */ /* 0x000fe20007ffe807 */
[----:B------:R-:W-:Y:S01]  /*0320*/  IMAD.MOV R9, RZ, RZ, -R6 ;  /* 0x000000ffff097224 */ /* 0x000fe200078e0a06 */
[----:B------:R-:W-:-:S09]  /*0330*/  PRMT R5, RZ, 0x7610, R5 ;  /* 0x00007610ff057816 */ /* 0x000fd20000000005 */
.L_x_15:
[C---:B------:R-:W-:Y:S01]  /*0340*/  VIADD R14, R10.reuse, 0x2 ;  /* 0x000000020a0e7836 */ /* 0x040fe20000000000 */
[----:B------:R-:W-:Y:S01]  /*0350*/  ISETP.NE.AND P3, PT, R10, -0x2, PT ;  /* 0xfffffffe0a00780c */ /* 0x000fe20003f65270 */
[----:B------:R-:W-:Y:S01]  /*0360*/  VIADD R9, R9, 0x4 ;  /* 0x0000000409097836 */ /* 0x000fe20000000000 */
[C---:B------:R-:W-:Y:S01]  /*0370*/  LEA R12, R11.reuse, UR4, 0x2 ;  /* 0x000000040b0c7c11 */ /* 0x040fe2000f8e10ff */
[----:B------:R-:W-:Y:S01]  /*0380*/  VIADD R11, R11, 0x4 ;  /* 0x000000040b0b7836 */ /* 0x000fe20000000000 */
[C---:B------:R-:W-:Y:S02]  /*0390*/  ISETP.NE.AND P0, PT, R14.reuse, -0x1, PT ;  /* 0xffffffff0e00780c */ /* 0x040fe40003f05270 */
[C---:B------:R-:W-:Y:S02]  /*03a0*/  ISETP.NE.AND P2, PT, R14.reuse, 0x1, PT ;  /* 0x000000010e00780c */ /* 0x040fe40003f45270 */
[C---:B------:R-:W-:Y:S02]  /*03b0*/  ISETP.EQ.OR P1, PT, R14.reuse, -0x1, !P1 ;  /* 0xffffffff0e00780c */ /* 0x040fe40004f22670 */
[----:B------:R-:W-:-:S03]  /*03c0*/  ISETP.NE.AND P5, PT, R14, 0x2, PT ;  /* 0x000000020e00780c */ /* 0x000fc60003fa5270 */
[----:B------:R-:W0:Y:S08]  /*03d0*/  @P3 LDC R15, c[0x3][R12+-0x4] ;  /* 0x00ffff000c0f3b82 */ /* 0x000e300000000800 */
[----:B------:R-:W1:Y:S08]  /*03e0*/  @P0 LDC R13, c[0x3][R12+-0x8] ;  /* 0x00fffe000c0d0b82 */ /* 0x000e700000000800 */
[----:B------:R-:W2:Y:S08]  /*03f0*/  @P2 LDC R17, c[0x3][R12] ;  /* 0x00c000000c112b82 */ /* 0x000eb00000000800 */
[----:B------:R-:W3:Y:S01]  /*0400*/  @P5 LDC R21, c[0x3][R12+0x4] ;  /* 0x00c001000c155b82 */ /* 0x000ee20000000800 */
[----:B0-----:R-:W-:-:S04]  /*0410*/  ISETP.EQ.AND P3, PT, R15, R4, P3 ;  /* 0x000000040f00720c */ /* 0x001fc80001f62270 */
[----:B------:R-:W-:Y:S02]  /*0420*/  ISETP.EQ.OR P3, PT, R14, 0x1, !P3 ;  /* 0x000000010e00780c */ /* 0x000fe40005f62670 */
[-C--:B-1----:R-:W-:Y:S02]  /*0430*/  ISETP.EQ.AND P0, PT, R13, R4.reuse, P0 ;  /* 0x000000040d00720c */ /* 0x082fe40000702270 */
[----:B------:R-:W0:Y:S02]  /*0440*/  @!P1 LDC R13, c[0x3][R12+-0x8] ;  /* 0x00fffe000c0d9b82 */ /* 0x000e240000000800 */
[C---:B------:R-:W-:Y:S01]  /*0450*/  ISETP.EQ.OR P0, PT, R10.reuse, -0x2, !P0 ;  /* 0xfffffffe0a00780c */ /* 0x040fe20004702670 */
[----:B------:R-:W-:Y:S01]  /*0460*/  VIADD R10, R10, 0xfffffffc ;  /* 0xfffffffc0a0a7836 */ /* 0x000fe20000000000 */
[----:B--2---:R-:W-:-:S05]  /*0470*/  ISETP.EQ.AND P2, PT, R17, R4, P2 ;  /* 0x000000041100720c */ /* 0x004fca0001742270 */
[----:B------:R-:W1:Y:S01]  /*0480*/  @!P3 LDC R17, c[0x3][R12] ;  /* 0x00c000000c11bb82 */ /* 0x000e620000000800 */
[----:B------:R-:W-:-:S07]  /*0490*/  ISETP.EQ.OR P2, PT, R14, 0x2, !P2 ;  /* 0x000000020e00780c */ /* 0x000fce0005742670 */
[----:B------:R-:W2:Y:S08]  /*04a0*/  @!P0 LDC R15, c[0x3][R12+-0x4] ;  /* 0x00ffff000c0f8b82 */ /* 0x000eb00000000800 */
[----:B------:R-:W4:Y:S01]  /*04b0*/  @!P2 LDC R19, c[0x3][R12+0x4] ;  /* 0x00c001000c13ab82 */ /* 0x000f220000000800 */
[----:B0-----:R-:W-:-:S04]  /*04c0*/  @!P1 ISETP.NE.AND P6, PT, R13, R4, PT ;  /* 0x000000040d00920c */ /* 0x001fc80003fc5270 */
[----:B------:R-:W-:-:S04]  /*04d0*/  @!P1 SEL R13, R5, 0x1, P6 ;  /* 0x00000001050d9807 */ /* 0x000fc80003000000 */
[----:B------:R-:W-:Y:S02]  /*04e0*/  @!P1 PRMT R5, R13, 0x7610, R5 ;  /* 0x000076100d059816 */ /* 0x000fe40000000005 */
[----:B--2---:R-:W-:-:S04]  /*04f0*/  @!P0 ISETP.NE.AND P1, PT, R15, R4, PT ;  /* 0x000000040f00820c */ /* 0x004fc80003f25270 */
[----:B------:R-:W-:Y:S02]  /*0500*/  @!P0 SEL R13, R5, 0x1, P1 ;  /* 0x00000001050d8807 */ /* 0x000fe40000800000 */
[-C--:B---3--:R-:W-:Y:S02]  /*0510*/  ISETP.EQ.AND P1, PT, R21, R4.reuse, P5 ;  /* 0x000000041500720c */ /* 0x088fe40002f22270 */
[----:B------:R-:W-:Y:S02]  /*0520*/  @!P0 PRMT R5, R13, 0x7610, R5 ;  /* 0x000076100d058816 */ /* 0x000fe40000000005 */
[----:B-1----:R-:W-:-:S04]  /*0530*/  @!P3 ISETP.NE.AND P0, PT, R17, R4, PT ;  /* 0x000000041100b20c */ /* 0x002fc80003f05270 */
[----:B------:R-:W-:Y:S02]  /*0540*/  @!P3 SEL R13, R5, 0x1, P0 ;  /* 0x00000001050db807 */ /* 0x000fe40000000000 */
[----:B----4-:R-:W-:Y:S02]  /*0550*/  @!P2 ISETP.NE.AND P0, PT, R19, R4, PT ;  /* 0x000000041300a20c */ /* 0x010fe40003f05270 */
[----:B------:R-:W-:Y:S02]  /*0560*/  @!P3 PRMT R5, R13, 0x7610, R5 ;  /* 0x000076100d05b816 */ /* 0x000fe40000000005 */
[----:B------:R-:W-:Y:S02]  /*0570*/  ISETP.NE.AND P3, PT, R9, RZ, PT ;  /* 0x000000ff0900720c */ /* 0x000fe40003f65270 */
[----:B------:R-:W-:-:S04]  /*0580*/  @!P2 SEL R13, R5, 0x1, P0 ;  /* 0x00000001050da807 */ /* 0x000fc80000000000 */
[----:B------:R-:W-:-:S07]  /*0590*/  @!P2 PRMT R5, R13, 0x7610, R5 ;  /* 0x000076100d05a816 */ /* 0x000fce0000000005 */
[----:B------:R-:W-:Y:S05]  /*05a0*/  @P3 BRA `(.L_x_15) ;  /* 0xfffffffc00643947 */ /* 0x000fea000383ffff */
.L_x_14:
[----:B------:R-:W-:Y:S05]  /*05b0*/  @!P4 BRA `(.L_x_16) ;  /* 0x000000000094c947 */ /* 0x000fea0003800000 */
[----:B------:R-:W1:Y:S01]  /*05c0*/  LDCU UR4, c[0x0][0x388] ;  /* 0x00007100ff0477ac */ /* 0x000e620008000800 */
[----:B------:R-:W-:Y:S01]  /*05d0*/  ISETP.NE.AND P0, PT, R8, 0x1, PT ;  /* 0x000000010800780c */ /* 0x000fe20003f05270 */
[----:B-1----:R-:W-:-:S04]  /*05e0*/  ULOP3.LUT UR4, UR4, 0x1, URZ, 0xc0, !UPT ;  /* 0x0000000104047892 */ /* 0x002fc8000f8ec0ff */
[----:B------:R-:W-:-:S08]  /*05f0*/  UISETP.NE.U32.AND UP0, UPT, UR4, 0x1, UPT ;  /* 0x000000010400788c */ /* 0x000fd0000bf05070 */
[----:B------:R-:W-:Y:S05]  /*0600*/  @!P0 BRA `(.L_x_17) ;  /* 0x0000000000608947 */ /* 0x000fea0003800000 */
[C-C-:B------:R-:W-:Y:S01]  /*0610*/  IMAD.IADD R9, R7.reuse, 0x1, R6.reuse ;  /* 0x0000000107097824 */ /* 0x140fe200078e0206 */
[----:B------:R-:W-:Y:S01]  /*0620*/  PLOP3.LUT P0, PT, PT, PT, PT, 0x8, 0x80 ;  /* 0x000000000080781c */ /* 0x000fe20003f0e170 */
[----:B------:R-:W-:Y:S02]  /*0630*/  IMAD.IADD R10, R7, 0x1, R6 ;  /* 0x00000001070a7824 */ /* 0x000fe400078e0206 */
[C---:B------:R-:W-:Y:S01]  /*0640*/  IMAD.SHL.U32 R8, R9.reuse, 0x4, RZ ;  /* 0x0000000409087824 */ /* 0x040fe200078e00ff */
[-C--:B------:R-:W-:Y:S01]  /*0650*/  ISETP.NE.AND P2, PT, R0, R9.reuse, PT ;  /* 0x000000090000720c */ /* 0x080fe20003f45270 */
[----:B------:R-:W-:Y:S01]  /*0660*/  IMAD.SHL.U32 R10, R10, 0x4, RZ ;  /* 0x000000040a0a7824 */ /* 0x000fe200078e00ff */
[----:B------:R-:W-:Y:S01]  /*0670*/  ISETP.EQ.OR P1, PT, R0, R9, !P1 ;  /* 0x000000090000720c */ /* 0x000fe20004f22670 */
[----:B------:R-:W-:Y:S02]  /*0680*/  VIADD R9, R9, 0x1 ;  /* 0x0000000109097836 */ /* 0x000fe40000000000 */
[----:B------:R-:W-:-:S03]  /*0690*/  VIADD R6, R6, 0x2 ;  /* 0x0000000206067836 */ /* 0x000fc60000000000 */
[----:B------:R-:W-:-:S05]  /*06a0*/  ISETP.NE.AND P3, PT, R0, R9, PT ;  /* 0x000000090000720c */ /* 0x000fca0003f65270 */
[----:B------:R-:W0:Y:S08]  /*06b0*/  @P2 LDC R11, c[0x3][R8] ;  /* 0x00c00000080b2b82 */ /* 0x000e300000000800 */
[----:B------:R-:W1:Y:S01]  /*06c0*/  @P3 LDC R13, c[0x3][R10+0x4] ;  /* 0x00c001000a0d3b82 */ /* 0x000e620000000800 */
[----:B0-----:R-:W-:-:S04]  /*06d0*/  @P2 ISETP.EQ.AND P0, PT, R11, R4, PT ;  /* 0x000000040b00220c */ /* 0x001fc80003f02270 */
[----:B------:R-:W-:-:S03]  /*06e0*/  ISETP.EQ.OR P0, PT, R0, R9, !P0 ;  /* 0x000000090000720c */ /* 0x000fc60004702670 */
[----:B------:R-:W0:Y:S10]  /*06f0*/  @!P1 LDC R9, c[0x3][R8] ;  /* 0x00c0000008099b82 */ /* 0x000e340000000800 */
[----:B------:R-:W2:Y:S01]  /*0700*/  @!P0 LDC R11, c[0x3][R10+0x4] ;  /* 0x00c001000a0b8b82 */ /* 0x000ea20000000800 */
[----:B0-----:R-:W-:-:S04]  /*0710*/  @!P1 ISETP.NE.AND P2, PT, R9, R4, PT ;  /* 0x000000040900920c */ /* 0x001fc80003f45270 */
[----:B------:R-:W-:-:S04]  /*0720*/  @!P1 SEL R9, R5, 0x1, P2 ;  /* 0x0000000105099807 */ /* 0x000fc80001000000 */
[----:B------:R-:W-:Y:S02]  /*0730*/  @!P1 PRMT R5, R9, 0x7610, R5 ;  /* 0x0000761009059816 */ /* 0x000fe40000000005 */
[----:B------:R-:W-:Y:S02]  /*0740*/  PLOP3.LUT P1, PT, PT, PT, PT, 0x8, 0x80 ;  /* 0x000000000080781c */ /* 0x000fe40003f2e170 */
[-C--:B--2---:R-:W-:Y:S02]  /*0750*/  @!P0 ISETP.NE.AND P2, PT, R11, R4.reuse, PT ;  /* 0x000000040b00820c */ /* 0x084fe40003f45270 */
[----:B-1----:R-:W-:Y:S02]  /*0760*/  @P3 ISETP.EQ.AND P1, PT, R13, R4, PT ;  /* 0x000000040d00320c */ /* 0x002fe40003f22270 */
[----:B------:R-:W-:-:S04]  /*0770*/  @!P0 SEL R9, R5, 0x1, P2 ;  /* 0x0000000105098807 */ /* 0x000fc80001000000 */
[----:B------:R-:W-:-:S07]  /*0780*/  @!P0 PRMT R5, R9, 0x7610, R5 ;  /* 0x0000761009058816 */ /* 0x000fce0000000005 */
.L_x_17:
[----:B------:R-:W-:Y:S05]  /*0790*/  BRA.U UP0, `(.L_x_16) ;  /* 0x00000001001c7547 */ /* 0x000fea000b800000 */
[----:B------:R-:W-:-:S05]  /*07a0*/  IMAD.IADD R7, R7, 0x1, R6 ;  /* 0x0000000107077824 */ /* 0x000fca00078e0206 */
[----:B------:R-:W-:-:S13]  /*07b0*/  ISETP.EQ.OR P1, PT, R0, R7, !P1 ;  /* 0x000000070000720c */ /* 0x000fda0004f22670 */
[----:B------:R-:W-:-:S04]  /*07c0*/  @!P1 IMAD.SHL.U32 R0, R7, 0x4, RZ ;  /* 0x0000000407009824 */ /* 0x000fc800078e00ff */
[----:B------:R-:W0:Y:S02]  /*07d0*/  @!P1 LDC R7, c[0x3][R0] ;  /* 0x00c0000000079b82 */ /* 0x000e240000000800 */
[----:B0-----:R-:W-:-:S04]  /*07e0*/  @!P1 ISETP.NE.AND P0, PT, R7, R4, PT ;  /* 0x000000040700920c */ /* 0x001fc80003f05270 */
[----:B------:R-:W-:-:S04]  /*07f0*/  @!P1 SEL R4, R5, 0x1, P0 ;  /* 0x0000000105049807 */ /* 0x000fc80000000000 */
[----:B------:R-:W-:-:S07]  /*0800*/  @!P1 PRMT R5, R4, 0x7610, R5 ;  /* 0x0000761004059816 */ /* 0x000fce0000000005 */
.L_x_16:
[----:B------:R-:W-:-:S13]  /*0810*/  LOP3.LUT P0, RZ, R5, 0xff, RZ, 0xc0, !PT ;  /* 0x000000ff05ff7812 */ /* 0x000fda000780c0ff */
[----:B------:R-:W-:Y:S05]  /*0820*/  @!P0 EXIT ;  /* 0x000000000000894d */ /* 0x000fea0003800000 */
[----:B------:R-:W1:Y:S01]  /*0830*/  LDCU.64 UR6, c[0x0][0x380] ;  /* 0x00007000ff0677ac */ /* 0x000e620008000a00 */
[----:B------:R-:W-:Y:S01]  /*0840*/  IMAD.MOV.U32 R5, RZ, RZ, 0x6 ;  /* 0x00000006ff057424 */ /* 0x000fe200078e00ff */
[----:B------:R-:W2:Y:S01]  /*0850*/  LDCU.64 UR4, c[0x0][0x358] ;  /* 0x00006b00ff0477ac */ /* 0x000ea20008000a00 */
[----:B-1----:R-:W-:-:S04]  /*0860*/  IADD3 R2, P0, PT, R2, UR6, RZ ;  /* 0x0000000602027c10 */ /* 0x002fc8000ff1e0ff */
[----:B------:R-:W-:-:S05]  /*0870*/  IADD3.X R3, PT, PT, R3, UR7, RZ, P0, !PT ;  /* 0x0000000703037c10 */ /* 0x000fca00087fe4ff */
[----:B--2---:R-:W-:Y:S01]  /*0880*/  STG.E desc[UR4][R2.64], R5 ;  /* 0x0000000502007986 */ /* 0x004fe2000c101904 */
[----:B------:R-:W-:Y:S05]  /*0890*/  EXIT ;  /* 0x000000000000794d */ /* 0x000fea0003800000 */
.L_x_18:
        /* <DEDUP_REMOVED lines=14> */
.L_x_62:


//--------------------- .text._Z15kernelDobleC_CMPii --------------------------
	.section	.text._Z15kernelDobleC_CMPii,"ax",@progbits
	.align	128
        .global         _Z15kernelDobleC_CMPii
        .type           _Z15kernelDobleC_CMPii,@function
        .size           _Z15kernelDobleC_CMPii,(.L_x_63 - _Z15kernelDobleC_CMPii)
        .other          _Z15kernelDobleC_CMPii,@"STO_CUDA_ENTRY STV_DEFAULT"
_Z15kernelDobleC_CMPii:
.text._Z15kernelDobleC_CMPii:
[----:B------:R-:W-:Y:S01]  /*0000*/  LDC R1, c[0x0][0x37c] ;  /* 0x0000df00ff017b82 */ /* 0x000fe20000000800 */
[----:B------:R-:W0:Y:S01]  /*0010*/  LDCU UR4, c[0x0][0x388] ;  /* 0x00007100ff0477ac */ /* 0x000e220008000800 */
[----:B------:R-:W1:Y:S01]  /*0020*/  S2R R12, SR_TID.X ;  /* 0x00000000000c7919 */ /* 0x000e620000002100 */
[----:B------:R-:W2:Y:S01]  /*0030*/  LDCU UR5, c[0x0][0x360] ;  /* 0x00006c00ff0577ac */ /* 0x000ea20008000800 */
[----:B0-----:R-:W-:-:S04]  /*0040*/  IMAD.U32 R4, RZ, RZ, UR4 ;  /* 0x00000004ff047e24 */ /* 0x001fc8000f8e00ff */
[----:B------:R-:W2:Y:S01]  /*0050*/  S2UR UR4, SR_CTAID.X ;  /* 0x00000000000479c3 */ /* 0x000ea20000002500 */
[----:B------:R-:W-:-:S04]  /*0060*/  IABS R6, R4 ;  /* 0x0000000400067213 */ /* 0x000fc80000000000 */
[----:B------:R-:W0:Y:S08]  /*0070*/  I2F.RP R5, R6 ;  /* 0x0000000600057306 */ /* 0x000e300000209400 */
[----:B0-----:R-:W0:Y:S01]  /*0080*/  MUFU.RCP R5, R5 ;  /* 0x0000000500057308 */ /* 0x001e220000001000 */
[----:B--2---:R-:W-:-:S06]  /*0090*/  UIMAD UR4, UR4, UR5, URZ ;  /* 0x00000005040472a4 */ /* 0x004fcc000f8e02ff */
[----:B-1----:R-:W-:-:S05]  /*00a0*/  VIADD R0, R12, UR4 ;  /* 0x000000040c007c36 */ /* 0x002fca0008000000 */
[----:B------:R-:W-:Y:S01]  /*00b0*/  ISETP.GE.AND P2, PT, R0, RZ, PT ;  /* 0x000000ff0000720c */ /* 0x000fe20003f46270 */
[----:B0-----:R-:W-:Y:S01]  /*00c0*/  VIADD R2, R5, 0xffffffe ;  /* 0x0ffffffe05027836 */ /* 0x001fe20000000000 */
[----:B------:R-:W-:-:S03]  /*00d0*/  IABS R5, R0 ;  /* 0x0000000000057213 */ /* 0x000fc60000000000 */
[----:B------:R0:W1:Y:S02]  /*00e0*/  F2I.FTZ.U32.TRUNC.NTZ R3, R2 ;  /* 0x0000000200037305 */ /* 0x000064000021f000 */
[----:B0-----:R-:W-:Y:S02]  /*00f0*/  IMAD.MOV.U32 R2, RZ, RZ, RZ ;  /* 0x000000ffff027224 */ /* 0x001fe400078e00ff */
[----:B-1----:R-:W-:-:S04]  /*0100*/  IMAD.MOV R7, RZ, RZ, -R3 ;  /* 0x000000ffff077224 */ /* 0x002fc800078e0a03 */
[----:B------:R-:W-:-:S04]  /*0110*/  IMAD R7, R7, R6, RZ ;  /* 0x0000000607077224 */ /* 0x000fc800078e02ff */
[----:B------:R-:W-:-:S06]  /*0120*/  IMAD.HI.U32 R3, R3, R7, R2 ;  /* 0x0000000703037227 */ /* 0x000fcc00078e0002 */
[----:B------:R-:W-:-:S04]  /*0130*/  IMAD.HI.U32 R3, R3, R5, RZ ;  /* 0x0000000503037227 */ /* 0x000fc800078e00ff */
[----:B------:R-:W-:-:S04]  /*0140*/  IMAD.MOV R3, RZ, RZ, -R3 ;  /* 0x000000ffff037224 */ /* 0x000fc800078e0a03 */
[----:B------:R-:W-:Y:S02]  /*0150*/  IMAD R5, R6, R3, R5 ;  /* 0x0000000306057224 */ /* 0x000fe400078e0205 */
[----:B------:R-:W-:-:S03]  /*0160*/  IMAD R3, R4, R4, RZ ;  /* 0x0000000404037224 */ /* 0x000fc600078e02ff */
[----:B------:R-:W-:-:S13]  /*0170*/  ISETP.GT.U32.AND P0, PT, R6, R5, PT ;  /* 0x000000050600720c */ /* 0x000fda0003f04070 */
[----:B------:R-:W-:Y:S01]  /*0180*/  @!P0 IMAD.IADD R5, R5, 0x1, -R6 ;  /* 0x0000000105058824 */ /* 0x000fe200078e0a06 */
[----:B------:R-:W-:-:S04]  /*0190*/  ISETP.NE.AND P0, PT, R4, RZ, PT ;  /* 0x000000ff0400720c */ /* 0x000fc80003f05270 */
[----:B------:R-:W-:-:S13]  /*01a0*/  ISETP.GT.U32.AND P1, PT, R6, R5, PT ;  /* 0x000000050600720c */ /* 0x000fda0003f24070 */
[----:B------:R-:W-:Y:S01]  /*01b0*/  @!P1 IMAD.IADD R5, R5, 0x1, -R6 ;  /* 0x0000000105059824 */ /* 0x000fe200078e0a06 */
[----:B------:R-:W-:-:S03]  /*01c0*/  ISETP.GE.AND P1, PT, R0, R3, PT ;  /* 0x000000030000720c */ /* 0x000fc60003f26270 */
[----:B------:R-:W-:Y:S01]  /*01d0*/  @!P2 IMAD.MOV R5, RZ, RZ, -R5 ;  /* 0x000000ffff05a224 */ /* 0x000fe200078e0a05 */
[----:B------:R-:W-:-:S09]  /*01e0*/  @!P0 LOP3.LUT R5, RZ, R4, RZ, 0x33, !PT ;  /* 0x00000004ff058212 */ /* 0x000fd200078e33ff */
[----:B------:R-:W-:Y:S05]  /*01f0*/  @P1 EXIT ;  /* 0x000000000000194d */ /* 0x000fea0003800000 */
[----:B------:R-:W-:-:S13]  /*0200*/  ISETP.GE.AND P0, PT, R4, 0x1, PT ;  /* 0x000000010400780c */ /* 0x000fda0003f06270 */
[----:B------:R-:W-:Y:S05]  /*0210*/  @!P0 EXIT ;  /* 0x000000000000894d */ /* 0x000fea0003800000 */
[----:B------:R-:W-:Y:S01]  /*0220*/  IMAD.WIDE R2, R0, 0x4, RZ ;  /* 0x0000000400027825 */ /* 0x000fe200078e02ff */
[C---:B------:R-:W-:Y:S02]  /*0230*/  ISETP.GE.U32.AND P1, PT, R4.reuse, 0x4, PT ;  /* 0x000000040400780c */ /* 0x040fe40003f26070 */
[----:B------:R-:W-:Y:S01]  /*0240*/  LOP3.LUT R7, R4, 0x3, RZ, 0xc0, !PT ;  /* 0x0000000304077812 */ /* 0x000fe200078ec0ff */
[----:B------:R-:W-:Y:S01]  /*0250*/  IMAD.MOV.U32 R6, RZ, RZ, R2 ;  /* 0x000000ffff067224 */ /* 0x000fe200078e0002 */
[----:B------:R-:W-:Y:S01]  /*0260*/  PLOP3.LUT P0, PT, PT, PT, PT, 0x8, 0x80 ;  /* 0x000000000080781c */ /* 0x000fe20003f0e170 */
[----:B------:R-:W-:Y:S01]  /*0270*/  IMAD.MOV.U32 R9, RZ, RZ, RZ ;  /* 0x000000ffff097224 */ /* 0x000fe200078e00ff */
[----:B------:R-:W-:Y:S02]  /*0280*/  ISETP.NE.AND P4, PT, R7, RZ, PT ;  /* 0x000000ff0700720c */ /* 0x000fe40003f85270 */
[----:B------:R-:W-:Y:S01]  /*0290*/  PRMT R8, RZ, 0x7610, R8 ;  /* 0x00007610ff087816 */ /* 0x000fe20000000008 */
[----:B------:R-:W0:Y:S04]  /*02a0*/  LDC R6, c[0x3][R6] ;  /* 0x00c0000006067b82 */ /* 0x000e280000000800 */
[----:B------:R-:W-:Y:S06]  /*02b0*/  @!P1 BRA `(.L_x_19) ;  /* 0x0000000000f89947 */ /* 0x000fec0003800000 */
[----:B------:R-:W1:Y:S01]  /*02c0*/  LDC R10, c[0x0][0x388] ;  /* 0x0000e200ff0a7b82 */ /* 0x000e620000000800 */
[C-C-:B------:R-:W-:Y:S01]  /*02d0*/  IMAD R15, R4.reuse, 0x2, R5.reuse ;  /* 0x00000002040f7824 */ /* 0x140fe200078e0205 */
[C---:B------:R-:W-:Y:S01]  /*02e0*/  LOP3.LUT R9, R4.reuse, 0x7ffffffc, RZ, 0xc0, !PT ;  /* 0x7ffffffc04097812 */ /* 0x040fe200078ec0ff */
[--C-:B------:R-:W-:Y:S01]  /*02f0*/  IMAD R11, R4, 0x3, R5.reuse ;  /* 0x00000003040b7824 */ /* 0x100fe200078e0205 */
[C---:B------:R-:W-:Y:S01]  /*0300*/  IADD3 R19, PT, PT, R5.reuse, -UR4, -R12 ;  /* 0x8000000405137c10 */ /* 0x040fe2000fffe80c */
[----:B------:R-:W-:Y:S01]  /*0310*/  IMAD.IADD R21, R5, 0x1, R4 ;  /* 0x0000000105157824 */ /* 0x000fe200078e0204 */
[--C-:B------:R-:W-:Y:S01]  /*0320*/  IADD3 R17, PT, PT, R15, -UR4, -R12.reuse ;  /* 0x800000040f117c10 */ /* 0x100fe2000fffe80c */
[----:B------:R-:W-:Y:S01]  /*0330*/  IMAD.MOV.U32 R13, RZ, RZ, R5 ;  /* 0x000000ffff0d7224 */ /* 0x000fe200078e0005 */
[----:B------:R-:W-:Y:S01]  /*0340*/  IADD3 R23, PT, PT, R11, -UR4, -R12 ;  /* 0x800000040b177c10 */ /* 0x000fe2000fffe80c */
[----:B------:R-:W-:Y:S01]  /*0350*/  IMAD.IADD R12, R0, 0x1, -R21 ;  /* 0x00000001000c7824 */ /* 0x000fe200078e0a15 */
[----:B------:R-:W-:Y:S01]  /*0360*/  PLOP3.LUT P0, PT, PT, PT, PT, 0x8, 0x80 ;  /* 0x000000000080781c */ /* 0x000fe20003f0e170 */
[----:B------:R-:W-:Y:S01]  /*0370*/  IMAD.MOV R14, RZ, RZ, -R9 ;  /* 0x000000ffff0e7224 */ /* 0x000fe200078e0a09 */
[----:B------:R-:W-:-:S11]  /*0380*/  PRMT R8, RZ, 0x7610, R8 ;  /* 0x00007610ff087816 */ /* 0x000fd60000000008 */
.L_x_20:
[----:B------:R-:W-:Y:S01]  /*0390*/  ISETP.NE.AND P1, PT, R19, RZ, PT ;  /* 0x000000ff1300720c */ /* 0x000fe20003f25270 */
[----:B------:R-:W-:Y:S01]  /*03a0*/  IMAD.SHL.U32 R16, R13, 0x4, RZ ;  /* 0x000000040d107824 */ /* 0x000fe200078e00ff */
[----:B------:R-:W-:Y:S01]  /*03b0*/  ISETP.NE.AND P3, PT, R12, RZ, PT ;  /* 0x000000ff0c00720c */ /* 0x000fe20003f65270 */
[----:B------:R-:W-:Y:S01]  /*03c0*/  IMAD.SHL.U32 R18, R21, 0x4, RZ ;  /* 0x0000000415127824 */ /* 0x000fe200078e00ff */
[----:B------:R-:W-:Y:S01]  /*03d0*/  ISETP.NE.AND P2, PT, R17, RZ, PT ;  /* 0x000000ff1100720c */ /* 0x000fe20003f45270 */
[----:B------:R-:W-:Y:S01]  /*03e0*/  IMAD.SHL.U32 R20, R15, 0x4, RZ ;  /* 0x000000040f147824 */ /* 0x000fe200078e00ff */
[----:B------:R-:W-:Y:S01]  /*03f0*/  ISETP.EQ.OR P0, PT, R19, RZ, !P0 ;  /* 0x000000ff1300720c */ /* 0x000fe20004702670 */
[----:B------:R-:W-:Y:S02]  /*0400*/  IMAD.SHL.U32 R24, R11, 0x4, RZ ;  /* 0x000000040b187824 */ /* 0x000fe400078e00ff */
[----:B------:R-:W-:-:S04]  /*0410*/  VIADD R14, R14, 0x4 ;  /* 0x000000040e0e7836 */ /* 0x000fc80000000000 */
[----:B------:R-:W0:Y:S08]  /*0420*/  @P1 LDC R25, c[0x3][R16] ;  /* 0x00c0000010191b82 */ /* 0x000e300000000800 */
[----:B------:R-:W2:Y:S08]  /*0430*/  @P3 LDC R27, c[0x3][R18] ;  /* 0x00c00000121b3b82 */ /* 0x000eb00000000800 */
[----:B------:R-:W3:Y:S01]  /*0440*/  @P2 LDC R29, c[0x3][R20] ;  /* 0x00c00000141d2b82 */ /* 0x000ee20000000800 */
[----:B0-----:R-:W-:-:S07]  /*0450*/  ISETP.EQ.AND P1, PT, R25, R6, P1 ;  /* 0x000000061900720c */ /* 0x001fce0000f22270 */
[----:B------:R-:W0:Y:S01]  /*0460*/  @!P0 LDC R25, c[0x3][R16] ;  /* 0x00c0000010198b82 */ /* 0x000e220000000800 */
[----:B------:R-:W-:Y:S02]  /*0470*/  ISETP.EQ.OR P1, PT, R12, RZ, !P1 ;  /* 0x000000ff0c00720c */ /* 0x000fe40004f22670 */
[----:B--2---:R-:W-:-:S04]  /*0480*/  ISETP.EQ.AND P3, PT, R27, R6, P3 ;  /* 0x000000061b00720c */ /* 0x004fc80001f62270 */
[----:B------:R-:W-:Y:S02]  /*0490*/  ISETP.EQ.OR P3, PT, R17, RZ, !P3 ;  /* 0x000000ff1100720c */ /* 0x000fe40005f62670 */
[----:B---3--:R-:W-:-:S05]  /*04a0*/  ISETP.EQ.AND P5, PT, R29, R6, P2 ;  /* 0x000000061d00720c */ /* 0x008fca00017a2270 */
[----:B------:R-:W2:Y:S01]  /*04b0*/  @!P1 LDC R27, c[0x3][R18] ;  /* 0x00c00000121b9b82 */ /* 0x000ea20000000800 */
[C---:B------:R-:W-:Y:S02]  /*04c0*/  ISETP.NE.AND P2, PT, R23.reuse, RZ, PT ;  /* 0x000000ff1700720c */ /* 0x040fe40003f45270 */
[----:B------:R-:W-:-:S05]  /*04d0*/  ISETP.EQ.OR P5, PT, R23, RZ, !P5 ;  /* 0x000000ff1700720c */ /* 0x000fca0006fa2670 */
[----:B------:R-:W3:Y:S08]  /*04e0*/  @!P3 LDC R29, c[0x3][R20] ;  /* 0x00c00000141dbb82 */ /* 0x000ef00000000800 */
[----:B------:R-:W4:Y:S08]  /*04f0*/  @!P5 LDC R26, c[0x3][R24] ;  /* 0x00c00000181adb82 */ /* 0x000f300000000800 */
[----:B------:R-:W5:Y:S01]  /*0500*/  @P2 LDC R28, c[0x3][R24] ;  /* 0x00c00000181c2b82 */ /* 0x000f620000000800 */
[----:B0-----:R-:W-:-:S04]  /*0510*/  @!P0 ISETP.NE.AND P6, PT, R25, R6, PT ;  /* 0x000000061900820c */ /* 0x001fc80003fc5270 */
[----:B------:R-:W-:-:S04]  /*0520*/  @!P0 SEL R4, R8, 0x1, P6 ;  /* 0x0000000108048807 */ /* 0x000fc80003000000 */
[----:B------:R-:W-:Y:S02]  /*0530*/  @!P0 PRMT R8, R4, 0x7610, R8 ;  /* 0x0000761004088816 */ /* 0x000fe40000000008 */
[----:B--2---:R-:W-:-:S04]  /*0540*/  @!P1 ISETP.NE.AND P0, PT, R27, R6, PT ;  /* 0x000000061b00920c */ /* 0x004fc80003f05270 */
[----:B------:R-:W-:-:S04]  /*0550*/  @!P1 SEL R4, R8, 0x1, P0 ;  /* 0x0000000108049807 */ /* 0x000fc80000000000 */
[----:B------:R-:W-:Y:S01]  /*0560*/  @!P1 PRMT R8, R4, 0x7610, R8 ;  /* 0x0000761004089816 */ /* 0x000fe20000000008 */
[----:B-1----:R-:W-:Y:S01]  /*0570*/  IMAD.MOV.U32 R4, RZ, RZ, R10 ;  /* 0x000000ffff047224 */ /* 0x002fe200078e000a */
[-C--:B---3--:R-:W-:Y:S02]  /*0580*/  @!P3 ISETP.NE.AND P0, PT, R29, R6.reuse, PT ;  /* 0x000000061d00b20c */ /* 0x088fe40003f05270 */
[----:B------:R-:W-:Y:S01]  /*0590*/  ISETP.NE.AND P1, PT, R14, RZ, PT ;  /* 0x000000ff0e00720c */ /* 0x000fe20003f25270 */
[----:B------:R-:W-:Y:S01]  /*05a0*/  IMAD.MOV R25, RZ, RZ, -R4 ;  /* 0x000000ffff197224 */ /* 0x000fe200078e0a04 */
[----:B------:R-:W-:Y:S01]  /*05b0*/  @!P3 SEL R22, R8, 0x1, P0 ;  /* 0x000000010816b807 */ /* 0x000fe20000000000 */
[----:B------:R-:W-:Y:S01]  /*05c0*/  IMAD R21, R4, 0x4, R21 ;  /* 0x0000000404157824 */ /* 0x000fe200078e0215 */
[----:B----4-:R-:W-:Y:S01]  /*05d0*/  @!P5 ISETP.NE.AND P0, PT, R26, R6, PT ;  /* 0x000000061a00d20c */ /* 0x010fe20003f05270 */
[----:B------:R-:W-:Y:S01]  /*05e0*/  IMAD R12, R25, 0x4, R12 ;  /* 0x00000004190c7824 */ /* 0x000fe200078e020c */
[----:B------:R-:W-:Y:S01]  /*05f0*/  @!P3 PRMT R8, R22, 0x7610, R8 ;  /* 0x000076101608b816 */ /* 0x000fe20000000008 */
[----:B------:R-:W-:-:S02]  /*0600*/  IMAD R15, R4, 0x4, R15 ;  /* 0x00000004040f7824 */ /* 0x000fc400078e020f */
[----:B------:R-:W-:Y:S01]  /*0610*/  IMAD R11, R4, 0x4, R11 ;  /* 0x00000004040b7824 */ /* 0x000fe200078e020b */
[----:B------:R-:W-:Y:S01]  /*0620*/  @!P5 SEL R16, R8, 0x1, P0 ;  /* 0x000000010810d807 */ /* 0x000fe20000000000 */
[----:B------:R-:W-:Y:S01]  /*0630*/  IMAD R13, R4, 0x4, R13 ;  /* 0x00000004040d7824 */ /* 0x000fe200078e020d */
[----:B-----5:R-:W-:Y:S01]  /*0640*/  ISETP.EQ.AND P0, PT, R28, R6, P2 ;  /* 0x000000061c00720c */ /* 0x020fe20001702270 */
[----:B------:R-:W-:Y:S01]  /*0650*/  IMAD R19, R4, 0x4, R19 ;  /* 0x0000000404137824 */ /* 0x000fe200078e0213 */
[----:B------:R-:W-:Y:S01]  /*0660*/  @!P5 PRMT R8, R16, 0x7610, R8 ;  /* 0x000076101008d816 */ /* 0x000fe20000000008 */
[C---:B------:R-:W-:Y:S02]  /*0670*/  IMAD R17, R4.reuse, 0x4, R17 ;  /* 0x0000000404117824 */ /* 0x040fe400078e0211 */
[----:B------:R-:W-:Y:S01]  /*0680*/  IMAD R23, R4, 0x4, R23 ;  /* 0x0000000404177824 */ /* 0x000fe200078e0217 */
[----:B------:R-:W-:Y:S07]  /*0690*/  @P1 BRA `(.L_x_20) ;  /* 0xfffffffc003c1947 */ /* 0x000fee000383ffff */
.L_x_19:
[----:B------:R-:W-:Y:S05]  /*06a0*/  @!P4 BRA `(.L_x_21) ;  /* 0x00000000008cc947 */ /* 0x000fea0003800000 */
[----:B------:R-:W-:Y:S02]  /*06b0*/  ISETP.NE.AND P1, PT, R7, 0x1, PT ;  /* 0x000000010700780c */ /* 0x000fe40003f25270 */
[----:B------:R-:W-:-:S04]  /*06c0*/  LOP3.LUT R10, R4, 0x1, RZ, 0xc0, !PT ;  /* 0x00000001040a7812 */ /* 0x000fc800078ec0ff */
[----:B------:R-:W-:-:S07]  /*06d0*/  ISETP.NE.U32.AND P2, PT, R10, 0x1, PT ;  /* 0x000000010a00780c */ /* 0x000fce0003f45070 */
[----:B------:R-:W-:Y:S06]  /*06e0*/  @!P1 BRA `(.L_x_22) ;  /* 0x00000000005c9947 */ /* 0x000fec0003800000 */
[C---:B------:R-:W-:Y:S01]  /*06f0*/  IMAD R11, R9.reuse, R4, R5 ;  /* 0x00000004090b7224 */ /* 0x040fe200078e0205 */
[----:B------:R-:W-:Y:S01]  /*0700*/  PLOP3.LUT P1, PT, PT, PT, PT, 0x8, 0x80 ;  /* 0x000000000080781c */ /* 0x000fe20003f2e170 */
[----:B------:R-:W-:Y:S02]  /*0710*/  VIADD R9, R9, 0x2 ;  /* 0x0000000209097836 */ /* 0x000fe40000000000 */
[C---:B------:R-:W-:Y:S01]  /*0720*/  IMAD.SHL.U32 R7, R11.reuse, 0x4, RZ ;  /* 0x000000040b077824 */ /* 0x040fe200078e00ff */
[CC--:B------:R-:W-:Y:S01]  /*0730*/  ISETP.NE.AND P3, PT, R0.reuse, R11.reuse, PT ;  /* 0x0000000b0000720c */ /* 0x0c0fe20003f65270 */
[----:B------:R-:W-:Y:S01]  /*0740*/  IMAD.IADD R13, R11, 0x1, R4 ;  /* 0x000000010b0d7824 */ /* 0x000fe200078e0204 */
[----:B------:R-:W-:-:S03]  /*0750*/  ISETP.EQ.OR P0, PT, R0, R11, !P0 ;  /* 0x0000000b0000720c */ /* 0x000fc60004702670 */
[----:B------:R-:W-:Y:S01]  /*0760*/  IMAD.SHL.U32 R12, R13, 0x4, RZ ;  /* 0x000000040d0c7824 */ /* 0x000fe200078e00ff */
[----:B------:R-:W-:-:S07]  /*0770*/  ISETP.NE.AND P4, PT, R0, R13, PT ;  /* 0x0000000d0000720c */ /* 0x000fce0003f85270 */
[----:B------:R-:W0:Y:S08]  /*0780*/  @P3 LDC R15, c[0x3][R7] ;  /* 0x00c00000070f3b82 */ /* 0x000e300000000800 */
[----:B------:R-:W1:Y:S01]  /*0790*/  @!P0 LDC R11, c[0x3][R7] ;  /* 0x00c00000070b8b82 */ /* 0x000e620000000800 */
[----:B0-----:R-:W-:-:S07]  /*07a0*/  @P3 ISETP.EQ.AND P1, PT, R15, R6, PT ;  /* 0x000000060f00320c */ /* 0x001fce0003f22270 */
[----:B------:R-:W0:Y:S01]  /*07b0*/  @P4 LDC R15, c[0x3][R12] ;  /* 0x00c000000c0f4b82 */ /* 0x000e220000000800 */
[----:B------:R-:W-:Y:S02]  /*07c0*/  ISETP.EQ.OR P1, PT, R0, R13, !P1 ;  /* 0x0000000d0000720c */ /* 0x000fe40004f22670 */
[----:B-1----:R-:W-:-:S04]  /*07d0*/  @!P0 ISETP.NE.AND P3, PT, R11, R6, PT ;  /* 0x000000060b00820c */ /* 0x002fc80003f65270 */
[----:B------:R-:W-:-:S04]  /*07e0*/  @!P0 SEL R10, R8, 0x1, P3 ;  /* 0x00000001080a8807 */ /* 0x000fc80001800000 */
[----:B------:R-:W-:-:S03]  /*07f0*/  @!P0 PRMT R8, R10, 0x7610, R8 ;  /* 0x000076100a088816 */ /* 0x000fc60000000008 */
[----:B------:R-:W1:Y:S01]  /*0800*/  @!P1 LDC R13, c[0x3][R12] ;  /* 0x00c000000c0d9b82 */ /* 0x000e620000000800 */
[----:B------:R-:W-:Y:S02]  /*0810*/  PLOP3.LUT P0, PT, PT, PT, PT, 0x8, 0x80 ;  /* 0x000000000080781c */ /* 0x000fe40003f0e170 */
[-C--:B0-----:R-:W-:Y:S02]  /*0820*/  @P4 ISETP.EQ.AND P0, PT, R15, R6.reuse, PT ;  /* 0x000000060f00420c */ /* 0x081fe40003f02270 */
[----:B-1----:R-:W-:-:S04]  /*0830*/  @!P1 ISETP.NE.AND P3, PT, R13, R6, PT ;  /* 0x000000060d00920c */ /* 0x002fc80003f65270 */
[----:B------:R-:W-:-:S04]  /*0840*/  @!P1 SEL R10, R8, 0x1, P3 ;  /* 0x00000001080a9807 */ /* 0x000fc80001800000 */
[----:B------:R-:W-:-:S07]  /*0850*/  @!P1 PRMT R8, R10, 0x7610, R8 ;  /* 0x000076100a089816 */ /* 0x000fce0000000008 */
.L_x_22:
[----:B------:R-:W-:Y:S05]  /*0860*/  @P2 BRA `(.L_x_21) ;  /* 0x00000000001c2947 */ /* 0x000fea0003800000 */
[----:B------:R-:W-:-:S05]  /*0870*/  IMAD R5, R9, R4, R5 ;  /* 0x0000000409057224 */ /* 0x000fca00078e0205 */
[----:B------:R-:W-:-:S13]  /*0880*/  ISETP.EQ.OR P0, PT, R0, R5, !P0 ;  /* 0x000000050000720c */ /* 0x000fda0004702670 */
[----:B------:R-:W-:-:S04]  /*0890*/  @!P0 IMAD.SHL.U32 R0, R5, 0x4, RZ ;  /* 0x0000000405008824 */ /* 0x000fc800078e00ff */
[----:B------:R-:W0:Y:S02]  /*08a0*/  @!P0 LDC R5, c[0x3][R0] ;  /* 0x00c0000000058b82 */ /* 0x000e240000000800 */
[----:B0-----:R-:W-:-:S04]  /*08b0*/  @!P0 ISETP.NE.AND P1, PT, R5, R6, PT ;  /* 0x000000060500820c */ /* 0x001fc80003f25270 */
[----:B------:R-:W-:-:S04]  /*08c0*/  @!P0 SEL R4, R8, 0x1, P1 ;  /* 0x0000000108048807 */ /* 0x000fc80000800000 */
[----:B------:R-:W-:-:S07]  /*08d0*/  @!P0 PRMT R8, R4, 0x7610, R8 ;  /* 0x0000761004088816 */ /* 0x000fce0000000008 */
.L_x_21:
        /* <DEDUP_REMOVED lines=9> */
.L_x_23:
        /* <DEDUP_REMOVED lines=9> */
.L_x_63:


//--------------------- .text._Z17kernelRescateC_CMPii --------------------------
	.section	.text._Z17kernelRescateC_CMPii,"ax",@progbits
	.align	128
        .global         _Z17kernelRescateC_CMPii
        .type           _Z17kernelRescateC_CMPii,@function
        .size           _Z17kernelRescateC_CMPii,(.L_x_64 - _Z17kernelRescateC_CMPii)
        .other          _Z17kernelRescateC_CMPii,@"STO_CUDA_ENTRY STV_DEFAULT"
_Z17kernelRescateC_CMPii:
.text._Z17kernelRescateC_CMPii:
[----:B------:R-:W-:Y:S08]  /*0000*/  LDC R1, c[0x0][0x37c] ;  /* 0x0000df00ff017b82 */ /* 0x000ff00000000800 */
[----:B------:R-:W0:Y:S01]  /*0010*/  LDC R6, c[0x0][0x388] ;  /* 0x0000e200ff067b82 */ /* 0x000e220000000800 */
[----:B------:R-:W1:Y:S07]  /*0020*/  S2R R7, SR_TID.X ;  /* 0x0000000000077919 */ /* 0x000e6e0000002100 */
[----:B------:R-:W1:Y:S08]  /*0030*/  S2UR UR4, SR_CTAID.X ;  /* 0x00000000000479c3 */ /* 0x000e700000002500 */
[----:B------:R-:W1:Y:S01]  /*0040*/  LDC R4, c[0x0][0x360] ;  /* 0x0000d800ff047b82 */ /* 0x000e620000000800 */
[----:B0-----:R-:W-:-:S04]  /*0050*/  IABS R5, R6 ;  /* 0x0000000600057213 */ /* 0x001fc80000000000 */
[----:B------:R-:W0:Y:S01]  /*0060*/  I2F.RP R0, R5 ;  /* 0x0000000500007306 */ /* 0x000e220000209400 */
[----:B-1----:R-:W-:-:S07]  /*0070*/  IMAD R7, R4, UR4, R7 ;  /* 0x0000000404077c24 */ /* 0x002fce000f8e0207 */
[----:B0-----:R-:W0:Y:S02]  /*0080*/  MUFU.RCP R0, R0 ;  /* 0x0000000000007308 */ /* 0x001e240000001000 */
[----:B0-----:R-:W-:Y:S01]  /*0090*/  VIADD R2, R0, 0xffffffe ;  /* 0x0ffffffe00027836 */ /* 0x001fe20000000000 */
[----:B------:R-:W-:-:S05]  /*00a0*/  IABS R0, R7 ;  /* 0x0000000700007213 */ /* 0x000fca0000000000 */
[----:B------:R0:W1:Y:S02]  /*00b0*/  F2I.FTZ.U32.TRUNC.NTZ R3, R2 ;  /* 0x0000000200037305 */ /* 0x000064000021f000 */
[----:B0-----:R-:W-:Y:S02]  /*00c0*/  IMAD.MOV.U32 R2, RZ, RZ, RZ ;  /* 0x000000ffff027224 */ /* 0x001fe400078e00ff */
[----:B-1----:R-:W-:-:S04]  /*00d0*/  IMAD.MOV R8, RZ, RZ, -R3 ;  /* 0x000000ffff087224 */ /* 0x002fc800078e0a03 */
[----:B------:R-:W-:-:S04]  /*00e0*/  IMAD R9, R8, R5, RZ ;  /* 0x0000000508097224 */ /* 0x000fc800078e02ff */
[----:B------:R-:W-:-:S06]  /*00f0*/  IMAD.HI.U32 R3, R3, R9, R2 ;  /* 0x0000000903037227 */ /* 0x000fcc00078e0002 */
[----:B------:R-:W-:-:S05]  /*0100*/  IMAD.HI.U32 R3, R3, R0, RZ ;  /* 0x0000000003037227 */ /* 0x000fca00078e00ff */
[----:B------:R-:W-:-:S05]  /*0110*/  IADD3 R4, PT, PT, -R3, RZ, RZ ;  /* 0x000000ff03047210 */ /* 0x000fca0007ffe1ff */
[----:B------:R-:W-:-:S05]  /*0120*/  IMAD R0, R5, R4, R0 ;  /* 0x0000000405007224 */ /* 0x000fca00078e0200 */
[----:B------:R-:W-:-:S13]  /*0130*/  ISETP.GT.U32.AND P2, PT, R5, R0, PT ;  /* 0x000000000500720c */ /* 0x000fda0003f44070 */
[----:B------:R-:W-:Y:S02]  /*0140*/  @!P2 IMAD.IADD R0, R0, 0x1, -R5 ;  /* 0x000000010000a824 */ /* 0x000fe400078e0a05 */
[----:B------:R-:W-:Y:S01]  /*0150*/  @!P2 VIADD R3, R3, 0x1 ;  /* 0x000000010303a836 */ /* 0x000fe20000000000 */
[----:B------:R-:W-:Y:S02]  /*0160*/  ISETP.NE.AND P2, PT, R6, RZ, PT ;  /* 0x000000ff0600720c */ /* 0x000fe40003f45270 */
[----:B------:R-:W-:Y:S02]  /*0170*/  ISETP.GE.U32.AND P0, PT, R0, R5, PT ;  /* 0x000000050000720c */ /* 0x000fe40003f06070 */
[----:B------:R-:W-:-:S04]  /*0180*/  LOP3.LUT R0, R7, R6, RZ, 0x3c, !PT ;  /* 0x0000000607007212 */ /* 0x000fc800078e3cff */
[----:B------:R-:W-:Y:S01]  /*0190*/  ISETP.GE.AND P1, PT, R0, RZ, PT ;  /* 0x000000ff0000720c */ /* 0x000fe20003f26270 */
[----:B------:R-:W-:-:S06]  /*01a0*/  IMAD R0, R6, R6, RZ ;  /* 0x0000000606007224 */ /* 0x000fcc00078e02ff */
[----:B------:R-:W-:-:S06]  /*01b0*/  @P0 IADD3 R3, PT, PT, R3, 0x1, RZ ;  /* 0x0000000103030810 */ /* 0x000fcc0007ffe0ff */
[----:B------:R-:W-:Y:S01]  /*01c0*/  @!P1 IMAD.MOV R3, RZ, RZ, -R3 ;  /* 0x000000ffff039224 */ /* 0x000fe200078e0a03 */
[----:B------:R-:W-:-:S04]  /*01d0*/  @!P2 LOP3.LUT R3, RZ, R6, RZ, 0x33, !PT ;  /* 0x00000006ff03a212 */ /* 0x000fc800078e33ff */
[----:B------:R-:W-:-:S04]  /*01e0*/  ISETP.GE.AND P0, PT, R3, R6, PT ;  /* 0x000000060300720c */ /* 0x000fc80003f06270 */
[----:B------:R-:W-:-:S04]  /*01f0*/  ISETP.GE.OR P0, PT, R7, R0, P0 ;  /* 0x000000000700720c */ /* 0x000fc80000706670 */
[----:B------:R-:W-:-:S13]  /*0200*/  ISETP.LT.OR P0, PT, R3, 0x1, P0 ;  /* 0x000000010300780c */ /* 0x000fda0000701670 */
[----:B------:R-:W-:Y:S05]  /*0210*/  @P0 EXIT ;  /* 0x000000000000094d */ /* 0x000fea0003800000 */
[----:B------:R-:W0:Y:S01]  /*0220*/  LDC.64 R4, c[0x0][0x380] ;  /* 0x0000e000ff047b82 */ /* 0x000e220000000a00 */
[----:B------:R-:W1:Y:S01]  /*0230*/  LDCU.64 UR4, c[0x0][0x358] ;  /* 0x00006b00ff0477ac */ /* 0x000e620008000a00 */
[C---:B------:R-:W-:Y:S01]  /*0240*/  IADD3 R9, PT, PT, R7.reuse, -R6, RZ ;  /* 0x8000000607097210 */ /* 0x040fe20007ffe0ff */
[----:B0-----:R-:W-:-:S04]  /*0250*/  IMAD.WIDE R2, R7, 0x4, R4 ;  /* 0x0000000407027825 */ /* 0x001fc800078e0204 */
[----:B------:R-:W-:Y:S01]  /*0260*/  IMAD.WIDE R4, R9, 0x4, R4 ;  /* 0x0000000409047825 */ /* 0x000fe200078e0204 */
[----:B-1----:R-:W2:Y:S03]  /*0270*/  LDG.E R0, desc[UR4][R2.64] ;  /* 0x0000000402007981 */ /* 0x002ea6000c1e1900 */
[----:B------:R-:W-:Y:S02]  /*0280*/  IMAD.WIDE R6, R6, 0x4, R2 ;  /* 0x0000000406067825 */ /* 0x000fe400078e0202 */
[----:B------:R-:W3:Y:S04]  /*0290*/  LDG.E R4, desc[UR4][R4.64] ;  /* 0x0000000404047981 */ /* 0x000ee8000c1e1900 */
[----:B------:R-:W4:Y:S01]  /*02a0*/  LDG.E R6, desc[UR4][R6.64] ;  /* 0x0000000406067981 */ /* 0x000f22000c1e1900 */
[----:B---3--:R-:W-:-:S02]  /*02b0*/  ISETP.NE.AND P0, PT, R4, 0x6, PT ;  /* 0x000000060400780c */ /* 0x008fc40003f05270 */
[----:B----4-:R-:W-:-:S04]  /*02c0*/  ISETP.NE.AND P1, PT, R6, 0x6, PT ;  /* 0x000000060600780c */ /* 0x010fc80003f25270 */
[----:B--2---:R-:W-:-:S04]  /*02d0*/  SEL R0, R0, 0x5, P1 ;  /* 0x0000000500007807 */ /* 0x004fc80000800000 */
[----:B------:R-:W-:-:S05]  /*02e0*/  SEL R9, R0, 0x5, P0 ;  /* 0x0000000500097807 */ /* 0x000fca0000000000 */
[----:B------:R-:W-:Y:S01]  /*02f0*/  STG.E desc[UR4][R2.64], R9 ;  /* 0x0000000902007986 */ /* 0x000fe2000c101904 */
[----:B------:R-:W-:Y:S05]  /*0300*/  EXIT ;  /* 0x000000000000794d */ /* 0x000fea0003800000 */
.L_x_24:
        /* <DEDUP_REMOVED lines=15> */
.L_x_64:


//--------------------- .text._Z17kernelRescateF_CMPii --------------------------
	.section	.text._Z17kernelRescateF_CMPii,"ax",@progbits
	.align	128
        .global         _Z17kernelRescateF_CMPii
        .type           _Z17kernelRescateF_CMPii,@function
        .size           _Z17kernelRescateF_CMPii,(.L_x_65 - _Z17kernelRescateF_CMPii)
        .other          _Z17kernelRescateF_CMPii,@"STO_CUDA_ENTRY STV_DEFAULT"
_Z17kernelRescateF_CMPii:
.text._Z17kernelRescateF_CMPii:
[----:B------:R-:W-:Y:S08]  /*0000*/  LDC R1, c[0x0][0x37c] ;  /* 0x0000df00ff017b82 */ /* 0x000ff00000000800 */
[----:B------:R-:W0:Y:S01]  /*0010*/  LDC R6, c[0x0][0x388] ;  /* 0x0000e200ff067b82 */ /* 0x000e220000000800 */
[----:B------:R-:W1:Y:S07]  /*0020*/  S2R R5, SR_TID.X ;  /* 0x0000000000057919 */ /* 0x000e6e0000002100 */
[----:B------:R-:W1:Y:S08]  /*0030*/  S2UR UR4, SR_CTAID.X ;  /* 0x00000000000479c3 */ /* 0x000e700000002500 */
[----:B------:R-:W1:Y:S01]  /*0040*/  LDC R4, c[0x0][0x360] ;  /* 0x0000d800ff047b82 */ /* 0x000e620000000800 */
[----:B0-----:R-:W-:-:S02]  /*0050*/  IABS R7, R6 ;  /* 0x0000000600077213 */ /* 0x001fc40000000000 */
[----:B------:R-:W-:Y:S02]  /*0060*/  ISETP.NE.AND P1, PT, R6, RZ, PT ;  /* 0x000000ff0600720c */ /* 0x000fe40003f25270 */
[----:B------:R-:W0:Y:S01]  /*0070*/  I2F.RP R0, R7 ;  /* 0x0000000700007306 */ /* 0x000e220000209400 */
[----:B-1----:R-:W-:-:S07]  /*0080*/  IMAD R5, R4, UR4, R5 ;  /* 0x0000000404057c24 */ /* 0x002fce000f8e0205 */
[----:B0-----:R-:W0:Y:S01]  /*0090*/  MUFU.RCP R0, R0 ;  /* 0x0000000000007308 */ /* 0x001e220000001000 */
[----:B------:R-:W-:Y:S01]  /*00a0*/  ISETP.GE.AND P2, PT, R5, RZ, PT ;  /* 0x000000ff0500720c */ /* 0x000fe20003f46270 */
[----:B0-----:R-:W-:Y:S01]  /*00b0*/  VIADD R2, R0, 0xffffffe ;  /* 0x0ffffffe00027836 */ /* 0x001fe20000000000 */
[----:B------:R-:W-:-:S05]  /*00c0*/  IABS R0, R5 ;  /* 0x0000000500007213 */ /* 0x000fca0000000000 */
[----:B------:R0:W1:Y:S02]  /*00d0*/  F2I.FTZ.U32.TRUNC.NTZ R3, R2 ;  /* 0x0000000200037305 */ /* 0x000064000021f000 */
[----:B0-----:R-:W-:Y:S02]  /*00e0*/  IMAD.MOV.U32 R2, RZ, RZ, RZ ;  /* 0x000000ffff027224 */ /* 0x001fe400078e00ff */
[----:B-1----:R-:W-:-:S04]  /*00f0*/  IMAD.MOV R8, RZ, RZ, -R3 ;  /* 0x000000ffff087224 */ /* 0x002fc800078e0a03 */
[----:B------:R-:W-:-:S04]  /*0100*/  IMAD R9, R8, R7, RZ ;  /* 0x0000000708097224 */ /* 0x000fc800078e02ff */
[----:B------:R-:W-:-:S04]  /*0110*/  IMAD.HI.U32 R3, R3, R9, R2 ;  /* 0x0000000903037227 */ /* 0x000fc800078e0002 */
[----:B------:R-:W-:Y:S02]  /*0120*/  IMAD R2, R6, R6, RZ ;  /* 0x0000000606027224 */ /* 0x000fe400078e02ff */
[----:B------:R-:W-:-:S04]  /*0130*/  IMAD.HI.U32 R3, R3, R0, RZ ;  /* 0x0000000003037227 */ /* 0x000fc800078e00ff */
[----:B------:R-:W-:-:S04]  /*0140*/  IMAD.MOV R3, RZ, RZ, -R3 ;  /* 0x000000ffff037224 */ /* 0x000fc800078e0a03 */
[----:B------:R-:W-:-:S05]  /*0150*/  IMAD R0, R7, R3, R0 ;  /* 0x0000000307007224 */ /* 0x000fca00078e0200 */
[----:B------:R-:W-:-:S13]  /*0160*/  ISETP.GT.U32.AND P0, PT, R7, R0, PT ;  /* 0x000000000700720c */ /* 0x000fda0003f04070 */
[----:B------:R-:W-:-:S05]  /*0170*/  @!P0 IMAD.IADD R0, R0, 0x1, -R7 ;  /* 0x0000000100008824 */ /* 0x000fca00078e0a07 */
[----:B------:R-:W-:-:S13]  /*0180*/  ISETP.GT.U32.AND P0, PT, R7, R0, PT ;  /* 0x000000000700720c */ /* 0x000fda0003f04070 */
[----:B------:R-:W-:Y:S01]  /*0190*/  @!P0 IMAD.IADD R0, R0, 0x1, -R7 ;  /* 0x0000000100008824 */ /* 0x000fe200078e0a07 */
[----:B------:R-:W-:-:S03]  /*01a0*/  ISETP.GE.AND P0, PT, R6, RZ, PT ;  /* 0x000000ff0600720c */ /* 0x000fc60003f06270 */
[----:B------:R-:W-:Y:S01]  /*01b0*/  @!P2 IMAD.MOV R0, RZ, RZ, -R0 ;  /* 0x000000ffff00a224 */ /* 0x000fe200078e0a00 */
[----:B------:R-:W-:-:S04]  /*01c0*/  @!P1 LOP3.LUT R0, RZ, R6, RZ, 0x33, !PT ;  /* 0x00000006ff009212 */ /* 0x000fc800078e33ff */
[----:B------:R-:W-:-:S04]  /*01d0*/  ISETP.LT.OR P0, PT, R0, 0x1, !P0 ;  /* 0x000000010000780c */ /* 0x000fc80004701670 */
[----:B------:R-:W-:-:S13]  /*01e0*/  ISETP.GE.OR P0, PT, R5, R2, P0 ;  /* 0x000000020500720c */ /* 0x000fda0000706670 */
[----:B------:R-:W-:Y:S05]  /*01f0*/  @P0 EXIT ;  /* 0x000000000000094d */ /* 0x000fea0003800000 */
[----:B------:R-:W0:Y:S01]  /*0200*/  LDC.64 R2, c[0x0][0x380] ;  /* 0x0000e000ff027b82 */ /* 0x000e220000000a00 */
[----:B------:R-:W1:Y:S01]  /*0210*/  LDCU.64 UR4, c[0x0][0x358] ;  /* 0x00006b00ff0477ac */ /* 0x000e620008000a00 */
[----:B0-----:R-:W-:-:S05]  /*0220*/  IMAD.WIDE R2, R5, 0x4, R2 ;  /* 0x0000000405027825 */ /* 0x001fca00078e0202 */
[----:B-1----:R-:W2:Y:S04]  /*0230*/  LDG.E R5, desc[UR4][R2.64+0x4] ;  /* 0x0000040402057981 */ /* 0x002ea8000c1e1900 */
[----:B------:R-:W3:Y:S04]  /*0240*/  LDG.E R4, desc[UR4][R2.64+-0x4] ;  /* 0xfffffc0402047981 */ /* 0x000ee8000c1e1900 */
[----:B------:R-:W4:Y:S01]  /*0250*/  LDG.E R0, desc[UR4][R2.64] ;  /* 0x0000000402007981 */ /* 0x000f22000c1e1900 */
[----:B--2---:R-:W-:Y:S02]  /*0260*/  ISETP.NE.AND P1, PT, R5, 0x6, PT ;  /* 0x000000060500780c */ /* 0x004fe40003f25270 */
[----:B---3--:R-:W-:-:S02]  /*0270*/  ISETP.NE.AND P0, PT, R4, 0x6, PT ;  /* 0x000000060400780c */ /* 0x008fc40003f05270 */
[----:B----4-:R-:W-:-:S04]  /*0280*/  SEL R0, R0, 0x5, P1 ;  /* 0x0000000500007807 */ /* 0x010fc80000800000 */
[----:B------:R-:W-:-:S05]  /*0290*/  SEL R5, R0, 0x5, P0 ;  /* 0x0000000500057807 */ /* 0x000fca0000000000 */
[----:B------:R-:W-:Y:S01]  /*02a0*/  STG.E desc[UR4][R2.64], R5 ;  /* 0x0000000502007986 */ /* 0x000fe2000c101904 */
[----:B------:R-:W-:Y:S05]  /*02b0*/  EXIT ;  /* 0x000000000000794d */ /* 0x000fea0003800000 */
.L_x_25:
        /* <DEDUP_REMOVED lines=12> */
.L_x_65:


//--------------------- .text._Z17kernelTripletC_CMPii --------------------------
	.section	.text._Z17kernelTripletC_CMPii,"ax",@progbits
	.align	128
        .global         _Z17kernelTripletC_CMPii
        .type           _Z17kernelTripletC_CMPii,@function
        .size           _Z17kernelTripletC_CMPii,(.L_x_66 - _Z17kernelTripletC_CMPii)
        .other          _Z17kernelTripletC_CMPii,@"STO_CUDA_ENTRY STV_DEFAULT"
_Z17kernelTripletC_CMPii:
.text._Z17kernelTripletC_CMPii:
        /* <DEDUP_REMOVED lines=16> */
[----:B------:R-:W-:-:S04]  /*0100*/  IMAD.HI.U32 R3, R3, R4, RZ ;  /* 0x0000000403037227 */ /* 0x000fc800078e00ff */
[----:B------:R-:W-:-:S04]  /*0110*/  IMAD.MOV R6, RZ, RZ, -R3 ;  /* 0x000000ffff067224 */ /* 0x000fc800078e0a03 */
[----:B------:R-:W-:-:S05]  /*0120*/  IMAD R2, R5, R6, R4 ;  /* 0x0000000605027224 */ /* 0x000fca00078e0204 */
[----:B------:R-:W-:-:S13]  /*0130*/  ISETP.GT.U32.AND P2, PT, R5, R2, PT ;  /* 0x000000020500720c */ /* 0x000fda0003f44070 */
[-C--:B------:R-:W-:Y:S01]  /*0140*/  @!P2 IADD3 R2, PT, PT, R2, -R5.reuse, RZ ;  /* 0x800000050202a210 */ /* 0x080fe20007ffe0ff */
[----:B------:R-:W-:Y:S01]  /*0150*/  @!P2 VIADD R3, R3, 0x1 ;  /* 0x000000010303a836 */ /* 0x000fe20000000000 */
[----:B------:R-:W-:Y:S02]  /*0160*/  ISETP.NE.AND P2, PT, R0, RZ, PT ;  /* 0x000000ff0000720c */ /* 0x000fe40003f45270 */
[----:B------:R-:W-:Y:S02]  /*0170*/  ISETP.GE.U32.AND P0, PT, R2, R5, PT ;  /* 0x000000050200720c */ /* 0x000fe40003f06070 */
[----:B------:R-:W-:-:S04]  /*0180*/  LOP3.LUT R2, R7, R0, RZ, 0x3c, !PT ;  /* 0x0000000007027212 */ /* 0x000fc800078e3cff */
[----:B------:R-:W-:Y:S01]  /*0190*/  ISETP.GE.AND P1, PT, R2, RZ, PT ;  /* 0x000000ff0200720c */ /* 0x000fe20003f26270 */
[----:B------:R-:W-:-:S06]  /*01a0*/  IMAD R2, R0, R0, RZ ;  /* 0x0000000000027224 */ /* 0x000fcc00078e02ff */
[----:B------:R-:W-:-:S06]  /*01b0*/  @P0 VIADD R3, R3, 0x1 ;  /* 0x0000000103030836 */ /* 0x000fcc0000000000 */
[----:B------:R-:W-:Y:S02]  /*01c0*/  @!P1 IADD3 R3, PT, PT, -R3, RZ, RZ ;  /* 0x000000ff03039210 */ /* 0x000fe40007ffe1ff */
[----:B------:R-:W-:-:S04]  /*01d0*/  @!P2 LOP3.LUT R3, RZ, R0, RZ, 0x33, !PT ;  /* 0x00000000ff03a212 */ /* 0x000fc800078e33ff */
[----:B------:R-:W-:-:S04]  /*01e0*/  ISETP.GE.AND P0, PT, R3, R0, PT ;  /* 0x000000000300720c */ /* 0x000fc80003f06270 */
[----:B------:R-:W-:-:S04]  /*01f0*/  ISETP.GE.OR P0, PT, R7, R2, P0 ;  /* 0x000000020700720c */ /* 0x000fc80000706670 */
[----:B------:R-:W-:-:S13]  /*0200*/  ISETP.LT.OR P0, PT, R3, 0x1, P0 ;  /* 0x000000010300780c */ /* 0x000fda0000701670 */
[----:B------:R-:W-:Y:S05]  /*0210*/  @P0 EXIT ;  /* 0x000000000000094d */ /* 0x000fea0003800000 */
[----:B------:R-:W0:Y:S01]  /*0220*/  LDCU.64 UR6, c[0x0][0x380] ;  /* 0x00007000ff0677ac */ /* 0x000e220008000a00 */
[----:B------:R-:W-:Y:S01]  /*0230*/  IMAD.WIDE R2, R7, 0x4, RZ ;  /* 0x0000000407027825 */ /* 0x000fe200078e02ff */
[----:B------:R-:W1:Y:S02]  /*0240*/  LDCU.64 UR4, c[0x0][0x358] ;  /* 0x00006b00ff0477ac */ /* 0x000e640008000a00 */
[----:B0-----:R-:W-:-:S04]  /*0250*/  IADD3 R4, P0, PT, R2, UR6, RZ ;  /* 0x0000000602047c10 */ /* 0x001fc8000ff1e0ff */
[----:B------:R-:W-:-:S05]  /*0260*/  IADD3.X R5, PT, PT, R3, UR7, RZ, P0, !PT ;  /* 0x0000000703057c10 */ /* 0x000fca00087fe4ff */
[----:B-1----:R-:W2:Y:S01]  /*0270*/  LDG.E R9, desc[UR4][R4.64] ;  /* 0x0000000404097981 */ /* 0x002ea2000c1e1900 */
[----:B------:R-:W-:Y:S01]  /*0280*/  IMAD.IADD R7, R7, 0x1, -R0 ;  /* 0x0000000107077824 */ /* 0x000fe200078e0a00 */
[----:B------:R-:W-:Y:S01]  /*0290*/  MOV R8, R2 ;  /* 0x0000000200087202 */ /* 0x000fe20000000f00 */
[----:B------:R-:W-:Y:S02]  /*02a0*/  IMAD R0, R0, 0x4, R2 ;  /* 0x0000000400007824 */ /* 0x000fe400078e0202 */
[----:B------:R-:W-:Y:S01]  /*02b0*/  IMAD.SHL.U32 R7, R7, 0x4, RZ ;  /* 0x0000000407077824 */ /* 0x000fe200078e00ff */
[----:B------:R-:W0:Y:S08]  /*02c0*/  LDC R3, c[0x3][R8] ;  /* 0x00c0000008037b82 */ /* 0x000e300000000800 */
[----:B------:R-:W0:Y:S08]  /*02d0*/  LDC R6, c[0x3][R7] ;  /* 0x00c0000007067b82 */ /* 0x000e300000000800 */
[----:B------:R-:W1:Y:S01]  /*02e0*/  LDC R0, c[0x3][R0] ;  /* 0x00c0000000007b82 */ /* 0x000e620000000800 */
[----:B0-----:R-:W-:-:S02]  /*02f0*/  ISETP.NE.AND P0, PT, R6, R3, PT ;  /* 0x000000030600720c */ /* 0x001fc40003f05270 */
[----:B-1----:R-:W-:-:S11]  /*0300*/  ISETP.NE.AND P1, PT, R0, R3, PT ;  /* 0x000000030000720c */ /* 0x002fd60003f25270 */
[----:B--2---:R-:W-:-:S05]  /*0310*/  @!P0 SEL R9, R9, 0x5, P1 ;  /* 0x0000000509098807 */ /* 0x004fca0000800000 */
[----:B------:R-:W-:Y:S01]  /*0320*/  STG.E desc[UR4][R4.64], R9 ;  /* 0x0000000904007986 */ /* 0x000fe2000c101904 */
[----:B------:R-:W-:Y:S05]  /*0330*/  EXIT ;  /* 0x000000000000794d */ /* 0x000fea0003800000 */
.L_x_26:
        /* <DEDUP_REMOVED lines=12> */
.L_x_66:


//--------------------- .text._Z17kernelTripletF_CMPii --------------------------
	.section	.text._Z17kernelTripletF_CMPii,"ax",@progbits
	.align	128
        .global         _Z17kernelTripletF_CMPii
        .type           _Z17kernelTripletF_CMPii,@function
        .size           _Z17kernelTripletF_CMPii,(.L_x_67 - _Z17kernelTripletF_CMPii)
        .other          _Z17kernelTripletF_CMPii,@"STO_CUDA_ENTRY STV_DEFAULT"
_Z17kernelTripletF_CMPii:
.text._Z17kernelTripletF_CMPii:
        /* <DEDUP_REMOVED lines=32> */
[----:B------:R-:W0:Y:S01]  /*0200*/  LDCU.64 UR6, c[0x0][0x380] ;  /* 0x00007000ff0677ac */ /* 0x000e220008000a00 */
[----:B------:R-:W-:Y:S01]  /*0210*/  IMAD.WIDE R2, R0, 0x4, RZ ;  /* 0x0000000400027825 */ /* 0x000fe200078e02ff */
[----:B------:R-:W1:Y:S02]  /*0220*/  LDCU.64 UR4, c[0x0][0x358] ;  /* 0x00006b00ff0477ac */ /* 0x000e640008000a00 */
[----:B0-----:R-:W-:-:S04]  /*0230*/  IADD3 R4, P0, PT, R2, UR6, RZ ;  /* 0x0000000602047c10 */ /* 0x001fc8000ff1e0ff */
[----:B------:R-:W-:-:S05]  /*0240*/  IADD3.X R5, PT, PT, R3, UR7, RZ, P0, !PT ;  /* 0x0000000703057c10 */ /* 0x000fca00087fe4ff */
[----:B-1----:R-:W2:Y:S01]  /*0250*/  LDG.E R3, desc[UR4][R4.64] ;  /* 0x0000000404037981 */ /* 0x002ea2000c1e1900 */
        /* <DEDUP_REMOVED lines=8> */
.L_x_27:
        /* <DEDUP_REMOVED lines=10> */
.L_x_67:


//--------------------- .text._Z13kernelMuerteCPiS_i --------------------------
	.section	.text._Z13kernelMuerteCPiS_i,"ax",@progbits
	.align	128
        .global         _Z13kernelMuerteCPiS_i
        .type           _Z13kernelMuerteCPiS_i,@function
        .size           _Z13kernelMuerteCPiS_i,(.L_x_68 - _Z13kernelMuerteCPiS_i)
        .other          _Z13kernelMuerteCPiS_i,@"STO_CUDA_ENTRY STV_DEFAULT"
_Z13kernelMuerteCPiS_i:
.text._Z13kernelMuerteCPiS_i:
[----:B------:R-:W-:Y:S01]  /*0000*/  LDC R1, c[0x0][0x37c] ;  /* 0x0000df00ff017b82 */ /* 0x000fe20000000800 */
[----:B------:R-:W0:Y:S01]  /*0010*/  LDCU UR6, c[0x0][0x390] ;  /* 0x00007200ff0677ac */ /* 0x000e220008000800 */
[----:B------:R-:W1:Y:S06]  /*0020*/  S2R R7, SR_TID.X ;  /* 0x0000000000077919 */ /* 0x000e6c0000002100 */
[----:B------:R-:W1:Y:S08]  /*0030*/  S2UR UR4, SR_CTAID.X ;  /* 0x00000000000479c3 */ /* 0x000e700000002500 */
[----:B------:R-:W1:Y:S01]  /*0040*/  LDC R4, c[0x0][0x360] ;  /* 0x0000d800ff047b82 */ /* 0x000e620000000800 */
[----:B0-----:R-:W-:-:S04]  /*0050*/  IABS R5, UR6 ;  /* 0x0000000600057c13 */ /* 0x001fc80008000000 */
[----:B------:R-:W0:Y:S01]  /*0060*/  I2F.RP R0, R5 ;  /* 0x0000000500007306 */ /* 0x000e220000209400 */
[----:B-1----:R-:W-:Y:S01]  /*0070*/  IMAD R7, R4, UR4, R7 ;  /* 0x0000000404077c24 */ /* 0x002fe2000f8e0207 */
[----:B------:R-:W-:-:S06]  /*0080*/  UIMAD UR4, UR6, UR6, URZ ;  /* 0x00000006060472a4 */ /* 0x000fcc000f8e02ff */
[----:B0-----:R-:W0:Y:S01]  /*0090*/  MUFU.RCP R0, R0 ;  /* 0x0000000000007308 */ /* 0x001e220000001000 */
[----:B------:R-:W-:Y:S01]  /*00a0*/  ISETP.GE.AND P2, PT, R7, RZ, PT ;  /* 0x000000ff0700720c */ /* 0x000fe20003f46270 */
[----:B0-----:R-:W-:Y:S01]  /*00b0*/  VIADD R2, R0, 0xffffffe ;  /* 0x0ffffffe00027836 */ /* 0x001fe20000000000 */
[----:B------:R-:W-:-:S05]  /*00c0*/  IABS R0, R7 ;  /* 0x0000000700007213 */ /* 0x000fca0000000000 */
[----:B------:R0:W1:Y:S02]  /*00d0*/  F2I.FTZ.U32.TRUNC.NTZ R3, R2 ;  /* 0x0000000200037305 */ /* 0x000064000021f000 */
[----:B0-----:R-:W-:Y:S02]  /*00e0*/  HFMA2 R2, -RZ, RZ, 0, 0 ;  /* 0x00000000ff027431 */ /* 0x001fe400000001ff */
[----:B-1----:R-:W-:-:S04]  /*00f0*/  IMAD.MOV R6, RZ, RZ, -R3 ;  /* 0x000000ffff067224 */ /* 0x002fc800078e0a03 */
[----:B------:R-:W-:-:S04]  /*0100*/  IMAD R9, R6, R5, RZ ;  /* 0x0000000506097224 */ /* 0x000fc800078e02ff */
[----:B------:R-:W-:-:S06]  /*0110*/  IMAD.HI.U32 R3, R3, R9, R2 ;  /* 0x0000000903037227 */ /* 0x000fcc00078e0002 */
[----:B------:R-:W-:-:S04]  /*0120*/  IMAD.HI.U32 R3, R3, R0, RZ ;  /* 0x0000000003037227 */ /* 0x000fc800078e00ff */
[----:B------:R-:W-:-:S04]  /*0130*/  IMAD.MOV R3, RZ, RZ, -R3 ;  /* 0x000000ffff037224 */ /* 0x000fc800078e0a03 */
[----:B------:R-:W-:-:S05]  /*0140*/  IMAD R0, R5, R3, R0 ;  /* 0x0000000305007224 */ /* 0x000fca00078e0200 */
[----:B------:R-:W-:-:S13]  /*0150*/  ISETP.GT.U32.AND P0, PT, R5, R0, PT ;  /* 0x000000000500720c */ /* 0x000fda0003f04070 */
[----:B------:R-:W-:Y:S01]  /*0160*/  @!P0 IMAD.IADD R0, R0, 0x1, -R5 ;  /* 0x0000000100008824 */ /* 0x000fe200078e0a05 */
[----:B------:R-:W-:-:S04]  /*0170*/  ISETP.NE.AND P0, PT, RZ, UR6, PT ;  /* 0x00000006ff007c0c */ /* 0x000fc8000bf05270 */
[----:B------:R-:W-:-:S13]  /*0180*/  ISETP.GT.U32.AND P1, PT, R5, R0, PT ;  /* 0x000000000500720c */ /* 0x000fda0003f24070 */
[----:B------:R-:W-:Y:S02]  /*0190*/  @!P1 IADD3 R0, PT, PT, R0, -R5, RZ ;  /* 0x8000000500009210 */ /* 0x000fe40007ffe0ff */
[----:B------:R-:W-:-:S03]  /*01a0*/  ISETP.GE.AND P1, PT, R7, UR4, PT ;  /* 0x0000000407007c0c */ /* 0x000fc6000bf26270 */
[----:B------:R-:W-:Y:S01]  /*01b0*/  @!P2 IMAD.MOV R0, RZ, RZ, -R0 ;  /* 0x000000ffff00a224 */ /* 0x000fe200078e0a00 */
[----:B------:R-:W-:-:S09]  /*01c0*/  @!P0 LOP3.LUT R0, RZ, UR6, RZ, 0x33, !PT ;  /* 0x00000006ff008c12 */ /* 0x000fd2000f8e33ff */
[----:B------:R-:W-:Y:S05]  /*01d0*/  @P1 EXIT ;  /* 0x000000000000194d */ /* 0x000fea0003800000 */
[----:B------:R-:W0:Y:S01]  /*01e0*/  LDCU.128 UR8, c[0x0][0x380] ;  /* 0x00007000ff0877ac */ /* 0x000e220008000c00 */
[----:B------:R-:W1:Y:S01]  /*01f0*/  LDCU.64 UR22, c[0x0][0x358] ;  /* 0x00006b00ff1677ac */ /* 0x000e620008000a00 */
[----:B0-----:R-:W-:Y:S01]  /*0200*/  MOV R9, UR11 ;  /* 0x0000000b00097c02 */ /* 0x001fe20008000f00 */
[----:B------:R-:W-:-:S04]  /*0210*/  IMAD.U32 R8, RZ, RZ, UR10 ;  /* 0x0000000aff087e24 */ /* 0x000fc8000f8e00ff */
[----:B------:R-:W-:-:S05]  /*0220*/  IMAD.WIDE R8, R7, 0x4, R8 ;  /* 0x0000000407087825 */ /* 0x000fca00078e0208 */
[----:B-1----:R-:W2:Y:S02]  /*0230*/  LDG.E R2, desc[UR22][R8.64] ;  /* 0x0000001608027981 */ /* 0x002ea4000c1e1900 */
[----:B--2---:R-:W-:-:S05]  /*0240*/  VIADD R3, R2, 0xfffffffb ;  /* 0xfffffffb02037836 */ /* 0x004fca0000000000 */
[----:B------:R-:W-:-:S13]  /*0250*/  ISETP.GE.U32.AND P0, PT, R3, 0x2, PT ;  /* 0x000000020300780c */ /* 0x000fda0003f06070 */
[----:B------:R-:W-:Y:S05]  /*0260*/  @!P0 EXIT ;  /* 0x000000000000894d */ /* 0x000fea0003800000 */
[----:B------:R-:W-:-:S09]  /*0270*/  UISETP.GE.AND UP0, UPT, UR6, 0x1, UPT ;  /* 0x000000010600788c */ /* 0x000fd2000bf06270 */
[----:B------:R-:W-:Y:S05]  /*0280*/  BRA.U !UP0, `(.L_x_28) ;  /* 0x0000000d084c7547 */ /* 0x000fea000b800000 */
[----:B------:R-:W-:-:S04]  /*0290*/  IMAD.MOV.U32 R6, RZ, RZ, 0x4 ;  /* 0x00000004ff067424 */ /* 0x000fc800078e00ff */
[----:B------:R-:W-:-:S05]  /*02a0*/  IMAD.WIDE R6, R7, R6, UR8 ;  /* 0x0000000807067e25 */ /* 0x000fca000f8e0206 */
[----:B------:R0:W5:Y:S01]  /*02b0*/  LDG.E R3, desc[UR22][R6.64] ;  /* 0x0000001606037981 */ /* 0x000162000c1e1900 */
[----:B------:R-:W-:Y:S01]  /*02c0*/  UISETP.GE.U32.AND UP0, UPT, UR6, 0x8, UPT ;  /* 0x000000080600788c */ /* 0x000fe2000bf06070 */
[----:B------:R-:W-:Y:S01]  /*02d0*/  MOV R5, RZ ;  /* 0x000000ff00057202 */ /* 0x000fe20000000f00 */
[----:B------:R-:W-:-:S07]  /*02e0*/  ULOP3.LUT UR10, UR6, 0x7, URZ, 0xc0, !UPT ;  /* 0x00000007060a7892 */ /* 0x000fce000f8ec0ff */
[----:B0-----:R-:W-:Y:S05]  /*02f0*/  BRA.U !UP0, `(.L_x_29) ;  /* 0x0000000508d47547 */ /* 0x001fea000b800000 */
[----:B------:R-:W-:Y:S01]  /*0300*/  IMAD.U32 R5, RZ, RZ, UR6 ;  /* 0x00000006ff057e24 */ /* 0x000fe2000f8e00ff */
[----:B------:R-:W-:Y:S01]  /*0310*/  MOV R25, UR6 ;  /* 0x0000000600197c02 */ /* 0x000fe20008000f00 */
[----:B------:R-:W-:Y:S01]  /*0320*/  IMAD.U32 R23, RZ, RZ, UR6 ;  /* 0x00000006ff177e24 */ /* 0x000fe2000f8e00ff */
[----:B------:R-:W-:Y:S01]  /*0330*/  MOV R13, UR6 ;  /* 0x00000006000d7c02 */ /* 0x000fe20008000f00 */
[----:B------:R-:W-:Y:S01]  /*0340*/  IMAD.U32 R7, RZ, RZ, UR6 ;  /* 0x00000006ff077e24 */ /* 0x000fe2000f8e00ff */
[----:B------:R-:W-:Y:S02]  /*0350*/  ULOP3.LUT UR11, UR6, 0x7ffffff8, URZ, 0xc0, !UPT ;  /* 0x7ffffff8060b7892 */ /* 0x000fe4000f8ec0ff */
[----:B------:R-:W-:Y:S01]  /*0360*/  IMAD.U32 R11, RZ, RZ, UR6 ;  /* 0x00000006ff0b7e24 */ /* 0x000fe2000f8e00ff */
[----:B------:R-:W-:Y:S01]  /*0370*/  LEA R4, R5, R0, 0x1 ;  /* 0x0000000005047211 */ /* 0x000fe200078e08ff */
[----:B------:R-:W-:Y:S01]  /*0380*/  VIADD R22, R0, UR6 ;  /* 0x0000000600167c36 */ /* 0x000fe20008000000 */
[----:B------:R-:W-:Y:S01]  /*0390*/  UIMAD.WIDE.U32 UR12, UR6, 0x4, UR8 ;  /* 0x00000004060c78a5 */ /* 0x000fe2000f8e0008 */
[--C-:B------:R-:W-:Y:S01]  /*03a0*/  IMAD.MOV.U32 R24, RZ, RZ, R0.reuse ;  /* 0x000000ffff187224 */ /* 0x100fe200078e0000 */
[----:B------:R-:W-:Y:S01]  /*03b0*/  UIMAD.WIDE.U32 UR14, UR6, 0x8, UR8 ;  /* 0x00000008060e78a5 */ /* 0x000fe2000f8e0008 */
[--C-:B------:R-:W-:Y:S01]  /*03c0*/  IMAD R23, R23, 0x3, R0.reuse ;  /* 0x0000000317177824 */ /* 0x100fe200078e0200 */
[----:B------:R-:W-:Y:S01]  /*03d0*/  UIMAD.WIDE.U32 UR16, UR6, 0x14, UR8 ;  /* 0x00000014061078a5 */ /* 0x000fe2000f8e0008 */
[--C-:B------:R-:W-:Y:S01]  /*03e0*/  IMAD R25, R25, 0x4, R0.reuse ;  /* 0x0000000419197824 */ /* 0x100fe200078e0200 */
[----:B------:R-:W-:Y:S01]  /*03f0*/  UIMAD.WIDE.U32 UR4, UR6, 0x18, UR8 ;  /* 0x00000018060478a5 */ /* 0x000fe2000f8e0008 */
[--C-:B------:R-:W-:Y:S01]  /*0400*/  IMAD R7, R7, 0x5, R0.reuse ;  /* 0x0000000507077824 */ /* 0x100fe200078e0200 */
[----:B------:R-:W0:Y:S01]  /*0410*/  LDCU.64 UR8, c[0x0][0x380] ;  /* 0x00007000ff0877ac */ /* 0x000e220008000a00 */
[----:B------:R-:W-:-:S02]  /*0420*/  IMAD R5, R11, 0x6, R0 ;  /* 0x000000060b057824 */ /* 0x000fc400078e0200 */
[----:B------:R-:W-:Y:S01]  /*0430*/  IMAD R6, R13, 0x7, R0 ;  /* 0x000000070d067824 */ /* 0x000fe200078e0200 */
[----:B------:R-:W1:Y:S01]  /*0440*/  LDCU UR7, c[0x0][0x390] ;  /* 0x00007200ff0777ac */ /* 0x000e620008000800 */
[----:B------:R-:W-:-:S12]  /*0450*/  UIADD3 UR18, UPT, UPT, -UR11, URZ, URZ ;  /* 0x000000ff0b127290 */ /* 0x000fd8000fffe1ff */
.L_x_30:
[----:B------:R-:W-:Y:S02]  /*0460*/  HFMA2 R15, -RZ, RZ, 0, 2.384185791015625e-07 ;  /* 0x00000004ff0f7431 */ /* 0x000fe400000001ff */
[----:B------:R-:W-:-:S04]  /*0470*/  IMAD.MOV.U32 R19, RZ, RZ, 0x4 ;  /* 0x00000004ff137424 */ /* 0x000fc800078e00ff */
[----:B------:R-:W-:-:S04]  /*0480*/  IMAD.WIDE R18, R24, R19, UR12 ;  /* 0x0000000c18127e25 */ /* 0x000fc8000f8e0213 */
[C---:B0-----:R-:W-:Y:S02]  /*0490*/  IMAD.WIDE R14, R24.reuse, R15, UR8 ;  /* 0x00000008180e7e25 */ /* 0x041fe4000f8e020f */
[----:B------:R0:W2:Y:S04]  /*04a0*/  LDG.E R18, desc[UR22][R18.64] ;  /* 0x0000001612127981 */ /* 0x0000a8000c1e1900 */
[----:B------:R-:W3:Y:S01]  /*04b0*/  LDG.E R14, desc[UR22][R14.64] ;  /* 0x000000160e0e7981 */ /* 0x000ee2000c1e1900 */
[----:B------:R-:W-:Y:S01]  /*04c0*/  HFMA2 R17, -RZ, RZ, 0, 2.384185791015625e-07 ;  /* 0x00000004ff117431 */ /* 0x000fe200000001ff */
[----:B-1----:R-:W-:Y:S02]  /*04d0*/  UMOV UR6, UR7 ;  /* 0x0000000700067c82 */ /* 0x002fe40008000000 */
[----:B------:R-:W-:Y:S01]  /*04e0*/  UIMAD.WIDE.U32 UR20, UR6, 0xc, UR8 ;  /* 0x0000000c061478a5 */ /* 0x000fe2000f8e0008 */
[----:B------:R-:W-:Y:S01]  /*04f0*/  IMAD.MOV.U32 R21, RZ, RZ, 0x4 ;  /* 0x00000004ff157424 */ /* 0x000fe200078e00ff */
[----:B0-----:R-:W-:Y:S01]  /*0500*/  MOV R19, 0x4 ;  /* 0x0000000400137802 */ /* 0x001fe20000000f00 */
[----:B------:R-:W-:-:S04]  /*0510*/  IMAD.WIDE R16, R24, R17, UR14 ;  /* 0x0000000e18107e25 */ /* 0x000fc8000f8e0211 */
[----:B------:R-:W-:Y:S01]  /*0520*/  HFMA2 R28, -RZ, RZ, 0, 2.384185791015625e-07 ;  /* 0x00000004ff1c7431 */ /* 0x000fe200000001ff */
[----:B------:R0:W4:Y:S01]  /*0530*/  LDG.E R26, desc[UR22][R16.64] ;  /* 0x00000016101a7981 */ /* 0x000122000c1e1900 */
[----:B------:R-:W-:-:S03]  /*0540*/  IMAD.MOV.U32 R29, RZ, RZ, 0x4 ;  /* 0x00000004ff1d7424 */ /* 0x000fc600078e00ff */
[----:B0-----:R-:W-:-:S06]  /*0550*/  IMAD.WIDE R16, R24, R28, UR4 ;  /* 0x0000000418107e25 */ /* 0x001fcc000f8e021c */
[----:B------:R-:W4:Y:S01]  /*0560*/  LDG.E R16, desc[UR22][R16.64] ;  /* 0x0000001610107981 */ /* 0x000f22000c1e1900 */
[C---:B--2--5:R-:W-:Y:S02]  /*0570*/  ISETP.NE.AND P5, PT, R3.reuse, R18, PT ;  /* 0x000000120300720c */ /* 0x064fe40003fa5270 */
[----:B---3--:R-:W-:-:S11]  /*0580*/  ISETP.NE.AND P3, PT, R3, R14, PT ;  /* 0x0000000e0300720c */ /* 0x008fd60003f65270 */
[----:B------:R-:W0:Y:S08]  /*0590*/  @!P5 LDC.64 R10, c[0x0][0x388] ;  /* 0x0000e200ff0adb82 */ /* 0x000e300000000a00 */
[----:B------:R-:W1:Y:S01]  /*05a0*/  @!P3 LDC.64 R12, c[0x0][0x388] ;  /* 0x0000e200ff0cbb82 */ /* 0x000e620000000a00 */
[----:B------:R-:W-:Y:S01]  /*05b0*/  IMAD.WIDE R14, R24, R21, UR20 ;  /* 0x00000014180e7e25 */ /* 0x000fe2000f8e0215 */
[----:B------:R-:W-:-:S05]  /*05c0*/  UIMAD.WIDE.U32 UR20, UR6, 0x10, UR8 ;  /* 0x00000010061478a5 */ /* 0x000fca000f8e0008 */
[----:B------:R-:W2:Y:S01]  /*05d0*/  LDG.E R14, desc[UR22][R14.64] ;  /* 0x000000160e0e7981 */ /* 0x000ea2000c1e1900 */
[----:B------:R-:W-:Y:S01]  /*05e0*/  IMAD.WIDE R18, R24, R19, UR20 ;  /* 0x0000001418127e25 */ /* 0x000fe2000f8e0213 */
[----:B------:R-:W-:-:S05]  /*05f0*/  UIMAD.WIDE.U32 UR20, UR6, 0x1c, UR8 ;  /* 0x0000001c061478a5 */ /* 0x000fca000f8e0008 */
[----:B------:R-:W3:Y:S01]  /*0600*/  LDG.E R18, desc[UR22][R18.64] ;  /* 0x0000001612127981 */ /* 0x000ee2000c1e1900 */
[----:B0-----:R-:W-:-:S04]  /*0610*/  @!P5 IMAD.WIDE R20, R22, 0x4, R10 ;  /* 0x000000041614d825 */ /* 0x001fc800078e020a */
[C---:B------:R-:W-:Y:S02]  /*0620*/  IMAD.WIDE R10, R24.reuse, R29, UR16 ;  /* 0x00000010180a7e25 */ /* 0x040fe4000f8e021d */
[----:B------:R-:W3:Y:S02]  /*0630*/  @!P5 LDG.E R20, desc[UR22][R20.64] ;  /* 0x000000161414d981 */ /* 0x000ee4000c1e1900 */
[----:B-1----:R-:W-:Y:S02]  /*0640*/  @!P3 IMAD.WIDE R12, R24, 0x4, R12 ;  /* 0x00000004180cb825 */ /* 0x002fe400078e020c */
[----:B------:R-:W3:Y:S04]  /*0650*/  LDG.E R10, desc[UR22][R10.64] ;  /* 0x000000160a0a7981 */ /* 0x000ee8000c1e1900 */
[----:B------:R0:W3:Y:S02]  /*0660*/  @!P3 LDG.E R27, desc[UR22][R12.64] ;  /* 0x000000160c1bb981 */ /* 0x0000e4000c1e1900 */
[----:B0-----:R-:W-:-:S04]  /*0670*/  IMAD.MOV.U32 R13, RZ, RZ, 0x4 ;  /* 0x00000004ff0d7424 */ /* 0x001fc800078e00ff */
[----:B------:R-:W-:-:S06]  /*0680*/  IMAD.WIDE R12, R24, R13, UR20 ;  /* 0x00000014180c7e25 */ /* 0x000fcc000f8e020d */
[----:B------:R-:W3:Y:S01]  /*0690*/  LDG.E R12, desc[UR22][R12.64] ;  /* 0x000000160c0c7981 */ /* 0x000ee2000c1e1900 */
[C---:B----4-:R-:W-:Y:S02]  /*06a0*/  ISETP.NE.AND P0, PT, R3.reuse, R26, PT ;  /* 0x0000001a0300720c */ /* 0x050fe40003f05270 */
[C---:B--2---:R-:W-:Y:S02]  /*06b0*/  ISETP.NE.AND P2, PT, R3.reuse, R14, PT ;  /* 0x0000000e0300720c */ /* 0x044fe40003f45270 */
[----:B---3--:R-:W-:Y:S02]  /*06c0*/  ISETP.NE.AND P1, PT, R3, R18, PT ;  /* 0x000000120300720c */ /* 0x008fe40003f25270 */
[----:B------:R-:W-:-:S07]  /*06d0*/  @!P5 ISETP.NE.AND P6, PT, R20, 0x5, PT ;  /* 0x000000051400d80c */ /* 0x000fce0003fc5270 */
[----:B------:R-:W0:Y:S01]  /*06e0*/  @!P0 LDC.64 R20, c[0x0][0x388] ;  /* 0x0000e200ff148b82 */ /* 0x000e220000000a00 */
[----:B------:R-:W-:-:S07]  /*06f0*/  @!P3 ISETP.NE.AND P4, PT, R27, 0x5, PT ;  /* 0x000000051b00b80c */ /* 0x000fce0003f85270 */
[----:B------:R-:W1:Y:S01]  /*0700*/  @!P1 LDC.64 R18, c[0x0][0x388] ;  /* 0x0000e200ff129b82 */ /* 0x000e620000000a00 */
[----:B------:R-:W-:Y:S02]  /*0710*/  @!P3 SEL R2, R2, 0x6, P4 ;  /* 0x000000060202b807 */ /* 0x000fe40002000000 */
[C---:B------:R-:W-:Y:S02]  /*0720*/  ISETP.NE.AND P3, PT, R3.reuse, R10, PT ;  /* 0x0000000a0300720c */ /* 0x040fe40003f65270 */
[----:B------:R-:W-:-:S03]  /*0730*/  ISETP.NE.AND P4, PT, R3, R16, PT ;  /* 0x000000100300720c */ /* 0x000fc60003f85270 */
[----:B------:R-:W2:Y:S01]  /*0740*/  @!P2 LDC.64 R10, c[0x0][0x388] ;  /* 0x0000e200ff0aab82 */ /* 0x000ea20000000a00 */
[----:B------:R-:W-:Y:S02]  /*0750*/  @!P5 SEL R2, R2, 0x6, P6 ;  /* 0x000000060202d807 */ /* 0x000fe40003000000 */
[----:B------:R-:W-:-:S07]  /*0760*/  ISETP.NE.AND P5, PT, R3, R12, PT ;  /* 0x0000000c0300720c */ /* 0x000fce0003fa5270 */
[----:B------:R-:W3:Y:S08]  /*0770*/  @!P4 LDC.64 R14, c[0x0][0x388] ;  /* 0x0000e200ff0ecb82 */ /* 0x000ef00000000a00 */
[----:B------:R-:W4:Y:S01]  /*0780*/  @!P3 LDC.64 R12, c[0x0][0x388] ;  /* 0x0000e200ff0cbb82 */ /* 0x000f220000000a00 */
[----:B0-----:R-:W-:-:S04]  /*0790*/  @!P0 IMAD.WIDE R20, R4, 0x4, R20 ;  /* 0x0000000404148825 */ /* 0x001fc800078e0214 */
[----:B--2---:R-:W-:Y:S02]  /*07a0*/  @!P2 IMAD.WIDE R10, R23, 0x4, R10 ;  /* 0x00000004170aa825 */ /* 0x004fe400078e020a */
[----:B------:R0:W2:Y:S01]  /*07b0*/  @!P0 LDG.E R20, desc[UR22][R20.64] ;  /* 0x0000001614148981 */ /* 0x0000a2000c1e1900 */
[----:B------:R-:W0:Y:S01]  /*07c0*/  @!P5 LDC.64 R16, c[0x0][0x388] ;  /* 0x0000e200ff10db82 */ /* 0x000e220000000a00 */
[----:B-1----:R-:W-:Y:S02]  /*07d0*/  @!P1 IMAD.WIDE R18, R25, 0x4, R18 ;  /* 0x0000000419129825 */ /* 0x002fe400078e0212 */
[----:B------:R1:W2:Y:S04]  /*07e0*/  @!P2 LDG.E R10, desc[UR22][R10.64] ;  /* 0x000000160a0aa981 */ /* 0x0002a8000c1e1900 */
[----:B------:R-:W2:Y:S01]  /*07f0*/  @!P1 LDG.E R18, desc[UR22][R18.64] ;  /* 0x0000001612129981 */ /* 0x000ea2000c1e1900 */
[----:B---3--:R-:W-:-:S06]  /*0800*/  @!P4 IMAD.WIDE R14, R5, 0x4, R14 ;  /* 0x00000004050ec825 */ /* 0x008fcc00078e020e */
[----:B------:R-:W3:Y:S01]  /*0810*/  @!P4 LDG.E R14, desc[UR22][R14.64] ;  /* 0x000000160e0ec981 */ /* 0x000ee2000c1e1900 */
[----:B----4-:R-:W-:-:S06]  /*0820*/  @!P3 IMAD.WIDE R12, R7, 0x4, R12 ;  /* 0x00000004070cb825 */ /* 0x010fcc00078e020c */
[----:B------:R-:W4:Y:S01]  /*0830*/  @!P3 LDG.E R12, desc[UR22][R12.64] ;  /* 0x000000160c0cb981 */ /* 0x000f22000c1e1900 */
[----:B0-----:R-:W-:-:S06]  /*0840*/  @!P5 IMAD.WIDE R16, R6, 0x4, R16 ;  /* 0x000000040610d825 */ /* 0x001fcc00078e0210 */
[----:B------:R-:W4:Y:S01]  /*0850*/  @!P5 LDG.E R16, desc[UR22][R16.64] ;  /* 0x000000161010d981 */ /* 0x000f22000c1e1900 */
[----:B------:R-:W-:-:S04]  /*0860*/  UIADD3 UR18, UPT, UPT, UR18, 0x8, URZ ;  /* 0x0000000812127890 */ /* 0x000fc8000fffe0ff */
[----:B------:R-:W-:Y:S01]  /*0870*/  UISETP.NE.AND UP0, UPT, UR18, URZ, UPT ;  /* 0x000000ff1200728c */ /* 0x000fe2000bf05270 */
[----:B------:R-:W-:Y:S01]  /*0880*/  MOV R29, UR6 ;  /* 0x00000006001d7c02 */ /* 0x000fe20008000f00 */
[----:B------:R-:W-:Y:S01]  /*0890*/  IMAD.U32 R21, RZ, RZ, UR6 ;  /* 0x00000006ff157e24 */ /* 0x000fe2000f8e00ff */
[----:B------:R-:W-:Y:S01]  /*08a0*/  MOV R27, UR6 ;  /* 0x00000006001b7c02 */ /* 0x000fe20008000f00 */
[----:B-1----:R-:W-:Y:S02]  /*08b0*/  IMAD.U32 R11, RZ, RZ, UR6 ;  /* 0x00000006ff0b7e24 */ /* 0x002fe4000f8e00ff */
[----:B------:R-:W-:Y:S01]  /*08c0*/  IMAD R24, R29, 0x8, R24 ;  /* 0x000000081d187824 */ /* 0x000fe200078e0218 */
[----:B------:R-:W-:Y:S01]  /*08d0*/  LEA R22, R21, R22, 0x3 ;  /* 0x0000001615167211 */ /* 0x000fe200078e18ff */
[----:B------:R-:W-:Y:S01]  /*08e0*/  IMAD R4, R27, 0x8, R4 ;  /* 0x000000081b047824 */ /* 0x000fe200078e0204 */
[----:B------:R-:W-:Y:S02]  /*08f0*/  LEA R6, R11, R6, 0x3 ;  /* 0x000000060b067211 */ /* 0x000fe400078e18ff */
[----:B--2---:R-:W-:-:S04]  /*0900*/  @!P0 ISETP.NE.AND P6, PT, R20, 0x5, PT ;  /* 0x000000051400880c */ /* 0x004fc80003fc5270 */
[----:B------:R-:W-:Y:S02]  /*0910*/  @!P0 SEL R2, R2, 0x6, P6 ;  /* 0x0000000602028807 */ /* 0x000fe40003000000 */
[----:B------:R-:W-:Y:S02]  /*0920*/  @!P2 ISETP.NE.AND P6, PT, R10, 0x5, PT ;  /* 0x000000050a00a80c */ /* 0x000fe40003fc5270 */
[----:B------:R-:W-:Y:S02]  /*0930*/  @!P1 ISETP.NE.AND P0, PT, R18, 0x5, PT ;  /* 0x000000051200980c */ /* 0x000fe40003f05270 */
[----:B------:R-:W-:-:S04]  /*0940*/  @!P2 SEL R2, R2, 0x6, P6 ;  /* 0x000000060202a807 */ /* 0x000fc80003000000 */
[----:B------:R-:W-:Y:S02]  /*0950*/  @!P1 SEL R2, R2, 0x6, P0 ;  /* 0x0000000602029807 */ /* 0x000fe40000000000 */
[----:B---3--:R-:W-:Y:S02]  /*0960*/  @!P4 ISETP.NE.AND P0, PT, R14, 0x5, PT ;  /* 0x000000050e00c80c */ /* 0x008fe40003f05270 */
[----:B----4-:R-:W-:Y:S01]  /*0970*/  @!P3 ISETP.NE.AND P2, PT, R12, 0x5, PT ;  /* 0x000000050c00b80c */ /* 0x010fe20003f45270 */
[----:B------:R-:W-:-:S03]  /*0980*/  IMAD.U32 R10, RZ, RZ, UR6 ;  /* 0x00000006ff0a7e24 */ /* 0x000fc6000f8e00ff */
[----:B------:R-:W-:Y:S02]  /*0990*/  @!P3 SEL R2, R2, 0x6, P2 ;  /* 0x000000060202b807 */ /* 0x000fe40001000000 */
[----:B------:R-:W-:Y:S02]  /*09a0*/  MOV R12, UR6 ;  /* 0x00000006000c7c02 */ /* 0x000fe40008000f00 */
[----:B------:R-:W-:Y:S02]  /*09b0*/  MOV R20, UR6 ;  /* 0x0000000600147c02 */ /* 0x000fe40008000f00 */
[----:B------:R-:W-:Y:S02]  /*09c0*/  @!P5 ISETP.NE.AND P1, PT, R16, 0x5, PT ;  /* 0x000000051000d80c */ /* 0x000fe40003f25270 */
[----:B------:R-:W-:Y:S01]  /*09d0*/  @!P4 SEL R2, R2, 0x6, P0 ;  /* 0x000000060202c807 */ /* 0x000fe20000000000 */
[----:B------:R-:W-:Y:S01]  /*09e0*/  IMAD R25, R10, 0x8, R25 ;  /* 0x000000080a197824 */ /* 0x000fe200078e0219 */
[----:B------:R-:W-:Y:S01]  /*09f0*/  LEA R23, R20, R23, 0x3 ;  /* 0x0000001714177211 */ /* 0x000fe200078e18ff */
[----:B------:R-:W-:Y:S01]  /*0a00*/  IMAD R5, R12, 0x8, R5 ;  /* 0x000000080c057824 */ /* 0x000fe200078e0205 */
[----:B------:R-:W-:-:S02]  /*0a10*/  LEA R7, R10, R7, 0x3 ;  /* 0x000000070a077211 */ /* 0x000fc400078e18ff */
[----:B------:R-:W-:Y:S01]  /*0a20*/  @!P5 SEL R2, R2, 0x6, P1 ;  /* 0x000000060202d807 */ /* 0x000fe20000800000 */
[----:B------:R-:W-:Y:S06]  /*0a30*/  BRA.U UP0, `(.L_x_30) ;  /* 0xfffffff900887547 */ /* 0x000fec000b83ffff */
[----:B------:R-:W-:-:S07]  /*0a40*/  IMAD.U32 R5, RZ, RZ, UR11 ;  /* 0x0000000bff057e24 */ /* 0x000fce000f8e00ff */
.L_x_29:
[----:B------:R-:W-:-:S09]  /*0a50*/  UISETP.NE.AND UP0, UPT, UR10, URZ, UPT ;  /* 0x000000ff0a00728c */ /* 0x000fd2000bf05270 */
[----:B------:R-:W-:Y:S05]  /*0a60*/  BRA.U !UP0, `(.L_x_28) ;  /* 0x0000000508547547 */ /* 0x000fea000b800000 */
[----:B------:R-:W-:Y:S02]  /*0a70*/  UISETP.GE.U32.AND UP0, UPT, UR10, 0x4, UPT ;  /* 0x000000040a00788c */ /* 0x000fe4000bf06070 */
[----:B------:R-:W-:-:S04]  /*0a80*/  ULOP3.LUT UR4, UR6, 0x3, URZ, 0xc0, !UPT ;  /* 0x0000000306047892 */ /* 0x000fc8000f8ec0ff */
[----:B------:R-:W-:-:S03]  /*0a90*/  UISETP.NE.AND UP1, UPT, UR4, URZ, UPT ;  /* 0x000000ff0400728c */ /* 0x000fc6000bf25270 */
[----:B------:R-:W-:Y:S08]  /*0aa0*/  BRA.U !UP0, `(.L_x_31) ;  /* 0x0000000108a47547 */ /* 0x000ff0000b800000 */
[----:B------:R-:W-:Y:S01]  /*0ab0*/  MOV R7, 0x4 ;  /* 0x0000000400077802 */ /* 0x000fe20000000f00 */
[----:B------:R-:W-:Y:S01]  /*0ac0*/  IMAD R4, R5, UR6, R0 ;  /* 0x0000000605047c24 */ /* 0x000fe2000f8e0200 */
[----:B------:R-:W-:Y:S01]  /*0ad0*/  MOV R17, UR6 ;  /* 0x0000000600117c02 */ /* 0x000fe20008000f00 */
[----:B------:R-:W-:Y:S02]  /*0ae0*/  IMAD.U32 R13, RZ, RZ, UR6 ;  /* 0x00000006ff0d7e24 */ /* 0x000fe4000f8e00ff */
[----:B------:R-:W-:-:S04]  /*0af0*/  IMAD.WIDE R6, R4, R7, UR8 ;  /* 0x0000000804067e25 */ /* 0x000fc8000f8e0207 */
[----:B------:R-:W-:Y:S02]  /*0b00*/  IMAD.WIDE.U32 R12, R13, 0x4, R6 ;  /* 0x000000040d0c7825 */ /* 0x000fe400078e0006 */
[----:B------:R-:W2:Y:S02]  /*0b10*/  LDG.E R6, desc[UR22][R6.64] ;  /* 0x0000001606067981 */ /* 0x000ea4000c1e1900 */
[----:B------:R-:W-:Y:S02]  /*0b20*/  IMAD.U32 R15, RZ, RZ, UR6 ;  /* 0x00000006ff0f7e24 */ /* 0x000fe4000f8e00ff */
[----:B------:R-:W-:Y:S02]  /*0b30*/  IMAD.WIDE.U32 R16, R17, 0x4, R12 ;  /* 0x0000000411107825 */ /* 0x000fe400078e000c */
[----:B------:R-:W3:Y:S02]  /*0b40*/  LDG.E R12, desc[UR22][R12.64] ;  /* 0x000000160c0c7981 */ /* 0x000ee4000c1e1900 */
[----:B------:R-:W-:-:S02]  /*0b50*/  IMAD.WIDE.U32 R14, R15, 0x4, R16 ;  /* 0x000000040f0e7825 */ /* 0x000fc400078e0010 */
[----:B------:R-:W4:Y:S04]  /*0b60*/  LDG.E R16, desc[UR22][R16.64] ;  /* 0x0000001610107981 */ /* 0x000f28000c1e1900 */
[----:B------:R-:W4:Y:S01]  /*0b70*/  LDG.E R14, desc[UR22][R14.64] ;  /* 0x000000160e0e7981 */ /* 0x000f22000c1e1900 */
[----:B------:R-:W-:Y:S02]  /*0b80*/  IADD3 R23, PT, PT, R4, UR6, RZ ;  /* 0x0000000604177c10 */ /* 0x000fe4000fffe0ff */
[C---:B--2--5:R-:W-:Y:S02]  /*0b90*/  ISETP.NE.AND P2, PT, R3.reuse, R6, PT ;  /* 0x000000060300720c */ /* 0x064fe40003f45270 */
[C---:B---3--:R-:W-:Y:S02]  /*0ba0*/  ISETP.NE.AND P4, PT, R3.reuse, R12, PT ;  /* 0x0000000c0300720c */ /* 0x048fe40003f85270 */
[----:B----4-:R-:W-:-:S09]  /*0bb0*/  ISETP.NE.AND P1, PT, R3, R16, PT ;  /* 0x000000100300720c */ /* 0x010fd20003f25270 */
[----:B------:R-:W0:Y:S01]  /*0bc0*/  @!P2 LDC.64 R18, c[0x0][0x388] ;  /* 0x0000e200ff12ab82 */ /* 0x000e220000000a00 */
[----:B------:R-:W-:-:S07]  /*0bd0*/  ISETP.NE.AND P0, PT, R3, R14, PT ;  /* 0x0000000e0300720c */ /* 0x000fce0003f05270 */
[----:B------:R-:W1:Y:S08]  /*0be0*/  @!P4 LDC.64 R20, c[0x0][0x388] ;  /* 0x0000e200ff14cb82 */ /* 0x000e700000000a00 */
[----:B------:R-:W2:Y:S08]  /*0bf0*/  @!P1 LDC.64 R10, c[0x0][0x388] ;  /* 0x0000e200ff0a9b82 */ /* 0x000eb00000000a00 */
[----:B------:R-:W3:Y:S01]  /*0c00*/  @!P0 LDC.64 R6, c[0x0][0x388] ;  /* 0x0000e200ff068b82 */ /* 0x000ee20000000a00 */
[----:B0-----:R-:W-:-:S04]  /*0c10*/  @!P2 IMAD.WIDE R12, R4, 0x4, R18 ;  /* 0x00000004040ca825 */ /* 0x001fc800078e0212 */
[C---:B------:R-:W-:Y:S02]  /*0c20*/  VIADD R19, R23.reuse, UR6 ;  /* 0x0000000617137c36 */ /* 0x040fe40008000000 */
[----:B------:R-:W4:Y:S01]  /*0c30*/  @!P2 LDG.E R12, desc[UR22][R12.64] ;  /* 0x000000160c0ca981 */ /* 0x000f22000c1e1900 */
[----:B-1----:R-:W-:Y:S02]  /*0c40*/  @!P4 IMAD.WIDE R14, R23, 0x4, R20 ;  /* 0x00000004170ec825 */ /* 0x002fe400078e0214 */
[----:B------:R-:W-:-:S04]  /*0c50*/  @!P0 IADD3 R17, PT, PT, R19, UR6, RZ ;  /* 0x0000000613118c10 */ /* 0x000fc8000fffe0ff */
[----:B------:R-:W4:Y:S01]  /*0c60*/  @!P4 LDG.E R14, desc[UR22][R14.64] ;  /* 0x000000160e0ec981 */ /* 0x000f22000c1e1900 */
[----:B--2---:R-:W-:-:S06]  /*0c70*/  @!P1 IMAD.WIDE R10, R19, 0x4, R10 ;  /* 0x00000004130a9825 */ /* 0x004fcc00078e020a */
[----:B------:R-:W2:Y:S01]  /*0c80*/  @!P1 LDG.E R10, desc[UR22][R10.64] ;  /* 0x000000160a0a9981 */ /* 0x000ea2000c1e1900 */
[----:B---3--:R-:W-:-:S06]  /*0c90*/  @!P0 IMAD.WIDE R6, R17, 0x4, R6 ;  /* 0x0000000411068825 */ /* 0x008fcc00078e0206 */
[----:B------:R-:W3:Y:S01]  /*0ca0*/  @!P0 LDG.E R6, desc[UR22][R6.64] ;  /* 0x0000001606068981 */ /* 0x000ee2000c1e1900 */
[----:B------:R-:W-:Y:S01]  /*0cb0*/  VIADD R5, R5, 0x4 ;  /* 0x0000000405057836 */ /* 0x000fe20000000000 */
[----:B----4-:R-:W-:-:S04]  /*0cc0*/  @!P2 ISETP.NE.AND P3, PT, R12, 0x5, PT ;  /* 0x000000050c00a80c */ /* 0x010fc80003f65270 */
[----:B------:R-:W-:Y:S02]  /*0cd0*/  @!P2 SEL R2, R2, 0x6, P3 ;  /* 0x000000060202a807 */ /* 0x000fe40001800000 */
[----:B------:R-:W-:-:S04]  /*0ce0*/  @!P4 ISETP.NE.AND P5, PT, R14, 0x5, PT ;  /* 0x000000050e00c80c */ /* 0x000fc80003fa5270 */
[----:B------:R-:W-:Y:S02]  /*0cf0*/  @!P4 SEL R2, R2, 0x6, P5 ;  /* 0x000000060202c807 */ /* 0x000fe40002800000 */
[----:B--2---:R-:W-:-:S04]  /*0d00*/  @!P1 ISETP.NE.AND P2, PT, R10, 0x5, PT ;  /* 0x000000050a00980c */ /* 0x004fc80003f45270 */
[----:B------:R-:W-:Y:S02]  /*0d10*/  @!P1 SEL R2, R2, 0x6, P2 ;  /* 0x0000000602029807 */ /* 0x000fe40001000000 */
[----:B---3--:R-:W-:-:S04]  /*0d20*/  @!P0 ISETP.NE.AND P3, PT, R6, 0x5, PT ;  /* 0x000000050600880c */ /* 0x008fc80003f65270 */
[----:B------:R-:W-:-:S09]  /*0d30*/  @!P0 SEL R2, R2, 0x6, P3 ;  /* 0x0000000602028807 */ /* 0x000fd20001800000 */
.L_x_31:
[----:B------:R-:W-:Y:S05]  /*0d40*/  BRA.U !UP1, `(.L_x_28) ;  /* 0x00000001099c7547 */ /* 0x000fea000b800000 */
[----:B------:R-:W-:Y:S02]  /*0d50*/  UISETP.NE.AND UP0, UPT, UR4, 0x1, UPT ;  /* 0x000000010400788c */ /* 0x000fe4000bf05270 */
[----:B------:R-:W-:-:S04]  /*0d60*/  ULOP3.LUT UR5, UR6, 0x1, URZ, 0xc0, !UPT ;  /* 0x0000000106057892 */ /* 0x000fc8000f8ec0ff */
[----:B------:R-:W-:-:S03]  /*0d70*/  UISETP.NE.U32.AND UP1, UPT, UR5, 0x1, UPT ;  /* 0x000000010500788c */ /* 0x000fc6000bf25070 */
[----:B------:R-:W-:Y:S08]  /*0d80*/  BRA.U !UP0, `(.L_x_32) ;  /* 0x0000000108547547 */ /* 0x000ff0000b800000 */
[----:B------:R-:W-:Y:S02]  /*0d90*/  HFMA2 R14, -RZ, RZ, 0, 2.384185791015625e-07 ;  /* 0x00000004ff0e7431 */ /* 0x000fe400000001ff */
[----:B------:R-:W-:Y:S02]  /*0da0*/  IMAD R19, R5, UR6, R0 ;  /* 0x0000000605137c24 */ /* 0x000fe4000f8e0200 */
[----:B------:R-:W-:Y:S02]  /*0db0*/  IMAD.U32 R11, RZ, RZ, UR6 ;  /* 0x00000006ff0b7e24 */ /* 0x000fe4000f8e00ff */
[----:B------:R-:W-:-:S04]  /*0dc0*/  IMAD.WIDE R14, R19, R14, UR8 ;  /* 0x00000008130e7e25 */ /* 0x000fc8000f8e020e */
[----:B------:R-:W-:Y:S02]  /*0dd0*/  IMAD.WIDE.U32 R10, R11, 0x4, R14 ;  /* 0x000000040b0a7825 */ /* 0x000fe400078e000e */
[----:B------:R-:W2:Y:S04]  /*0de0*/  LDG.E R14, desc[UR22][R14.64] ;  /* 0x000000160e0e7981 */ /* 0x000ea8000c1e1900 */
[----:B------:R-:W3:Y:S01]  /*0df0*/  LDG.E R10, desc[UR22][R10.64] ;  /* 0x000000160a0a7981 */ /* 0x000ee2000c1e1900 */
[C---:B--2--5:R-:W-:Y:S02]  /*0e00*/  ISETP.NE.AND P0, PT, R3.reuse, R14, PT ;  /* 0x0000000e0300720c */ /* 0x064fe40003f05270 */
[----:B---3--:R-:W-:-:S11]  /*0e10*/  ISETP.NE.AND P2, PT, R3, R10, PT ;  /* 0x0000000a0300720c */ /* 0x008fd60003f45270 */
[----:B------:R-:W0:Y:S02]  /*0e20*/  @!P0 LDC.64 R6, c[0x0][0x388] ;  /* 0x0000e200ff068b82 */ /* 0x000e240000000a00 */
[----:B------:R-:W-:-:S06]  /*0e30*/  @!P2 IADD3 R17, PT, PT, R19, UR6, RZ ;  /* 0x000000061311ac10 */ /* 0x000fcc000fffe0ff */
[----:B------:R-:W1:Y:S01]  /*0e40*/  @!P2 LDC.64 R12, c[0x0][0x388] ;  /* 0x0000e200ff0cab82 */ /* 0x000e620000000a00 */
[----:B0-----:R-:W-:-:S06]  /*0e50*/  @!P0 IMAD.WIDE R6, R19, 0x4, R6 ;  /* 0x0000000413068825 */ /* 0x001fcc00078e0206 */
[----:B------:R-:W2:Y:S01]  /*0e60*/  @!P0 LDG.E R6, desc[UR22][R6.64] ;  /* 0x0000001606068981 */ /* 0x000ea2000c1e1900 */
[----:B-1----:R-:W-:-:S06]  /*0e70*/  @!P2 IMAD.WIDE R12, R17, 0x4, R12 ;  /* 0x00000004110ca825 */ /* 0x002fcc00078e020c */
[----:B------:R-:W3:Y:S01]  /*0e80*/  @!P2 LDG.E R12, desc[UR22][R12.64] ;  /* 0x000000160c0ca981 */ /* 0x000ee2000c1e1900 */
[----:B------:R-:W-:Y:S01]  /*0e90*/  VIADD R5, R5, 0x2 ;  /* 0x0000000205057836 */ /* 0x000fe20000000000 */
[----:B--2---:R-:W-:-:S04]  /*0ea0*/  @!P0 ISETP.NE.AND P1, PT, R6, 0x5, PT ;  /* 0x000000050600880c */ /* 0x004fc80003f25270 */
[----:B------:R-:W-:Y:S02]  /*0eb0*/  @!P0 SEL R2, R2, 0x6, P1 ;  /* 0x0000000602028807 */ /* 0x000fe40000800000 */
[----:B---3--:R-:W-:-:S04]  /*0ec0*/  @!P2 ISETP.NE.AND P3, PT, R12, 0x5, PT ;  /* 0x000000050c00a80c */ /* 0x008fc80003f65270 */
[----:B------:R-:W-:-:S09]  /*0ed0*/  @!P2 SEL R2, R2, 0x6, P3 ;  /* 0x000000060202a807 */ /* 0x000fd20001800000 */
.L_x_32:
[----:B------:R-:W-:Y:S05]  /*0ee0*/  BRA.U UP1, `(.L_x_28) ;  /* 0x0000000101347547 */ /* 0x000fea000b800000 */
[----:B------:R-:W-:Y:S01]  /*0ef0*/  MOV R4, 0x4 ;  /* 0x0000000400047802 */ /* 0x000fe20000000f00 */
[----:B------:R-:W-:-:S04]  /*0f00*/  IMAD R7, R5, UR6, R0 ;  /* 0x0000000605077c24 */ /* 0x000fc8000f8e0200 */
[----:B------:R-:W-:-:S06]  /*0f10*/  IMAD.WIDE R4, R7, R4, UR8 ;  /* 0x0000000807047e25 */ /* 0x000fcc000f8e0204 */
[----:B------:R-:W2:Y:S01]  /*0f20*/  LDG.E R4, desc[UR22][R4.64] ;  /* 0x0000001604047981 */ /* 0x000ea2000c1e1900 */
[----:B------:R-:W-:Y:S01]  /*0f30*/  BSSY.RECONVERGENT B0, `(.L_x_28) ;  /* 0x0000008000007945 */ /* 0x000fe20003800200 */
[----:B--2--5:R-:W-:-:S13]  /*0f40*/  ISETP.NE.AND P0, PT, R3, R4, PT ;  /* 0x000000040300720c */ /* 0x024fda0003f05270 */
[----:B------:R-:W-:Y:S05]  /*0f50*/  @P0 BRA `(.L_x_33) ;  /* 0x0000000000140947 */ /* 0x000fea0003800000 */
[----:B------:R-:W0:Y:S02]  /*0f60*/  LDC.64 R4, c[0x0][0x388] ;  /* 0x0000e200ff047b82 */ /* 0x000e240000000a00 */
[----:B0-----:R-:W-:-:S06]  /*0f70*/  IMAD.WIDE R4, R7, 0x4, R4 ;  /* 0x0000000407047825 */ /* 0x001fcc00078e0204 */
[----:B------:R-:W2:Y:S02]  /*0f80*/  LDG.E R4, desc[UR22][R4.64] ;  /* 0x0000001604047981 */ /* 0x000ea4000c1e1900 */
[----:B--2---:R-:W-:-:S04]  /*0f90*/  ISETP.NE.AND P0, PT, R4, 0x5, PT ;  /* 0x000000050400780c */ /* 0x004fc80003f05270 */
[----:B------:R-:W-:-:S09]  /*0fa0*/  SEL R2, R2, 0x6, P0 ;  /* 0x0000000602027807 */ /* 0x000fd20000000000 */
.L_x_33:
[----:B------:R-:W-:Y:S05]  /*0fb0*/  BSYNC.RECONVERGENT B0 ;  /* 0x0000000000007941 */ /* 0x000fea0003800200 */
.L_x_28:
[----:B------:R-:W-:Y:S01]  /*0fc0*/  STG.E desc[UR22][R8.64], R2 ;  /* 0x0000000208007986 */ /* 0x000fe2000c101916 */
[----:B------:R-:W-:Y:S05]  /*0fd0*/  EXIT ;  /* 0x000000000000794d */ /* 0x000fea0003800000 */
.L_x_34:
        /* <DEDUP_REMOVED lines=10> */
.L_x_68:


//--------------------- .text._Z13kernelMuerteFPiS_i --------------------------
	.section	.text._Z13kernelMuerteFPiS_i,"ax",@progbits
	.align	128
        .global         _Z13kernelMuerteFPiS_i
        .type           _Z13kernelMuerteFPiS_i,@function
        .size           _Z13kernelMuerteFPiS_i,(.L_x_69 - _Z13kernelMuerteFPiS_i)
        .other          _Z13kernelMuerteFPiS_i,@"STO_CUDA_ENTRY STV_DEFAULT"
_Z13kernelMuerteFPiS_i:
.text._Z13kernelMuerteFPiS_i:
        /* <DEDUP_REMOVED lines=9> */
[----:B------:R-:W0:Y:S01]  /*0090*/  LDC.64 R2, c[0x0][0x388] ;  /* 0x0000e200ff027b82 */ /* 0x000e220000000a00 */
[----:B------:R-:W1:Y:S01]  /*00a0*/  LDCU.64 UR12, c[0x0][0x358] ;  /* 0x00006b00ff0c77ac */ /* 0x000e620008000a00 */
[----:B0-----:R-:W-:-:S05]  /*00b0*/  IMAD.WIDE R2, R7, 0x4, R2 ;  /* 0x0000000407027825 */ /* 0x001fca00078e0202 */
[----:B-1----:R-:W2:Y:S01]  /*00c0*/  LDG.E R6, desc[UR12][R2.64] ;  /* 0x0000000c02067981 */ /* 0x002ea2000c1e1900 */
[----:B------:R-:W-:Y:S02]  /*00d0*/  IABS R10, R8 ;  /* 0x00000008000a7213 */ /* 0x000fe40000000000 */
[----:B------:R-:W-:Y:S02]  /*00e0*/  IABS R11, R7 ;  /* 0x00000007000b7213 */ /* 0x000fe40000000000 */
[----:B------:R-:W0:Y:S08]  /*00f0*/  I2F.RP R0, R10 ;  /* 0x0000000a00007306 */ /* 0x000e300000209400 */
        /* <DEDUP_REMOVED lines=13> */
[----:B------:R-:W-:-:S03]  /*01d0*/  @!P1 VIADD R0, R0, 0x1 ;  /* 0x0000000100009836 */ /* 0x000fc60000000000 */
[----:B------:R-:W-:Y:S02]  /*01e0*/  ISETP.GE.U32.AND P0, PT, R5, R10, PT ;  /* 0x0000000a0500720c */ /* 0x000fe40003f06070 */
[----:B------:R-:W0:Y:S11]  /*01f0*/  LDC.64 R10, c[0x0][0x380] ;  /* 0x0000e000ff0a7b82 */ /* 0x000e360000000a00 */
[----:B------:R-:W-:Y:S01]  /*0200*/  @P0 VIADD R0, R0, 0x1 ;  /* 0x0000000100000836 */ /* 0x000fe20000000000 */
[----:B------:R-:W-:Y:S01]  /*0210*/  ISETP.NE.AND P0, PT, R8, RZ, PT ;  /* 0x000000ff0800720c */ /* 0x000fe20003f05270 */
[----:B--2---:R-:W-:-:S05]  /*0220*/  VIADD R4, R6, 0xfffffffb ;  /* 0xfffffffb06047836 */ /* 0x004fca0000000000 */
[----:B------:R-:W-:Y:S02]  /*0230*/  ISETP.GE.U32.AND P2, PT, R4, 0x2, PT ;  /* 0x000000020400780c */ /* 0x000fe40003f46070 */
[----:B------:R-:W-:-:S04]  /*0240*/  LOP3.LUT R4, R7, R8, RZ, 0x3c, !PT ;  /* 0x0000000807047212 */ /* 0x000fc800078e3cff */
[----:B------:R-:W-:-:S07]  /*0250*/  ISETP.GE.AND P1, PT, R4, RZ, PT ;  /* 0x000000ff0400720c */ /* 0x000fce0003f26270 */
[----:B0-----:R-:W-:Y:S06]  /*0260*/  @!P2 EXIT ;  /* 0x000000000000a94d */ /* 0x001fec0003800000 */
[----:B------:R-:W-:Y:S01]  /*0270*/  ISETP.GE.AND P2, PT, R8, 0x1, PT ;  /* 0x000000010800780c */ /* 0x000fe20003f46270 */
[----:B------:R-:W-:Y:S01]  /*0280*/  @!P1 IMAD.MOV R0, RZ, RZ, -R0 ;  /* 0x000000ffff009224 */ /* 0x000fe200078e0a00 */
[----:B------:R-:W-:Y:S01]  /*0290*/  @!P0 LOP3.LUT R0, RZ, R8, RZ, 0x33, !PT ;  /* 0x00000008ff008212 */ /* 0x000fe200078e33ff */
[----:B------:R-:W-:-:S04]  /*02a0*/  IMAD.WIDE R10, R7, 0x4, R10 ;  /* 0x00000004070a7825 */ /* 0x000fc800078e020a */
[----:B------:R-:W-:-:S06]  /*02b0*/  IMAD.MOV.U32 R5, RZ, RZ, R6 ;  /* 0x000000ffff057224 */ /* 0x000fcc00078e0006 */
[----:B------:R-:W-:Y:S05]  /*02c0*/  @!P2 BRA `(.L_x_35) ;  /* 0x00000008000ca947 */ /* 0x000fea0003800000 */
[----:B------:R0:W5:Y:S01]  /*02d0*/  LDG.E R4, desc[UR12][R10.64] ;  /* 0x0000000c0a047981 */ /* 0x000162000c1e1900 */
[C---:B------:R-:W-:Y:S01]  /*02e0*/  ISETP.GE.U32.AND P1, PT, R8.reuse, 0x8, PT ;  /* 0x000000080800780c */ /* 0x040fe20003f26070 */
[----:B------:R-:W-:Y:S01]  /*02f0*/  IMAD.MOV.U32 R7, RZ, RZ, RZ ;  /* 0x000000ffff077224 */ /* 0x000fe200078e00ff */
[----:B------:R-:W-:-:S04]  /*0300*/  LOP3.LUT R6, R8, 0x7, RZ, 0xc0, !PT ;  /* 0x0000000708067812 */ /* 0x000fc800078ec0ff */
[----:B------:R-:W-:-:S07]  /*0310*/  ISETP.NE.AND P0, PT, R6, RZ, PT ;  /* 0x000000ff0600720c */ /* 0x000fce0003f05270 */
[----:B0-----:R-:W-:Y:S06]  /*0320*/  @!P1 BRA `(.L_x_36) ;  /* 0x0000000000e89947 */ /* 0x001fec0003800000 */
[----:B------:R-:W0:Y:S01]  /*0330*/  LDCU.128 UR8, c[0x0][0x380] ;  /* 0x00007000ff0877ac */ /* 0x000e220008000c00 */
[----:B------:R-:W-:Y:S01]  /*0340*/  LOP3.LUT R7, R8, 0x7ffffff8, RZ, 0xc0, !PT ;  /* 0x7ffffff808077812 */ /* 0x000fe200078ec0ff */
[----:B------:R-:W-:-:S04]  /*0350*/  IMAD.MOV.U32 R12, RZ, RZ, R0 ;  /* 0x000000ffff0c7224 */ /* 0x000fc800078e0000 */
[----:B------:R-:W-:Y:S01]  /*0360*/  IMAD.MOV R13, RZ, RZ, -R7 ;  /* 0x000000ffff0d7224 */ /* 0x000fe200078e0a07 */
[----:B0-----:R-:W-:Y:S02]  /*0370*/  UIADD3 UR6, UP0, UPT, UR8, 0x10, URZ ;  /* 0x0000001008067890 */ /* 0x001fe4000ff1e0ff */
[----:B------:R-:W-:Y:S02]  /*0380*/  UIADD3 UR4, UP1, UPT, UR10, 0x10, URZ ;  /* 0x000000100a047890 */ /* 0x000fe4000ff3e0ff */
[----:B------:R-:W-:Y:S02]  /*0390*/  UIADD3.X UR7, UPT, UPT, URZ, UR9, URZ, UP0, !UPT ;  /* 0x00000009ff077290 */ /* 0x000fe400087fe4ff */
[----:B------:R-:W-:-:S12]  /*03a0*/  UIADD3.X UR5, UPT, UPT, URZ, UR11, URZ, UP1, !UPT ;  /* 0x0000000bff057290 */ /* 0x000fd80008ffe4ff */
.L_x_37:
[----:B------:R-:W-:Y:S02]  /*03b0*/  IMAD.U32 R8, RZ, RZ, UR6 ;  /* 0x00000006ff087e24 */ /* 0x000fe4000f8e00ff */
[----:B------:R-:W-:Y:S02]  /*03c0*/  IMAD.U32 R9, RZ, RZ, UR7 ;  /* 0x00000007ff097e24 */ /* 0x000fe4000f8e00ff */
[----:B------:R-:W-:-:S05]  /*03d0*/  IMAD.WIDE R8, R12, 0x4, R8 ;  /* 0x000000040c087825 */ /* 0x000fca00078e0208 */
[----:B------:R-:W2:Y:S04]  /*03e0*/  LDG.E R11, desc[UR12][R8.64+-0x10] ;  /* 0xfffff00c080b7981 */ /* 0x000ea8000c1e1900 */
[----:B------:R-:W3:Y:S04]  /*03f0*/  LDG.E R17, desc[UR12][R8.64+-0x8] ;  /* 0xfffff80c08117981 */ /* 0x000ee8000c1e1900 */
[----:B------:R-:W4:Y:S01]  /*0400*/  LDG.E R15, desc[UR12][R8.64+-0xc] ;  /* 0xfffff40c080f7981 */ /* 0x000f22000c1e1900 */
[----:B------:R-:W-:-:S03]  /*0410*/  IMAD.U32 R10, RZ, RZ, UR4 ;  /* 0x00000004ff0a7e24 */ /* 0x000fc6000f8e00ff */
[----:B------:R-:W4:Y:S04]  /*0420*/  LDG.E R19, desc[UR12][R8.64] ;  /* 0x0000000c08137981 */ /* 0x000f28000c1e1900 */
[----:B------:R-:W4:Y:S04]  /*0430*/  LDG.E R21, desc[UR12][R8.64+0x4] ;  /* 0x0000040c08157981 */ /* 0x000f28000c1e1900 */
[----:B------:R-:W4:Y:S04]  /*0440*/  LDG.E R23, desc[UR12][R8.64+0x8] ;  /* 0x0000080c08177981 */ /* 0x000f28000c1e1900 */
[----:B------:R-:W4:Y:S01]  /*0450*/  LDG.E R25, desc[UR12][R8.64+0xc] ;  /* 0x00000c0c08197981 */ /* 0x000f22000c1e1900 */
[----:B--2--5:R-:W-:Y:S01]  /*0460*/  ISETP.NE.AND P2, PT, R4, R11, PT ;  /* 0x0000000b0400720c */ /* 0x024fe20003f45270 */
[----:B------:R-:W-:-:S02]  /*0470*/  IMAD.U32 R11, RZ, RZ, UR5 ;  /* 0x00000005ff0b7e24 */ /* 0x000fc4000f8e00ff */
[----:B------:R-:W-:Y:S01]  /*0480*/  IMAD.WIDE R10, R12, 0x4, R10 ;  /* 0x000000040c0a7825 */ /* 0x000fe200078e020a */
[C---:B---3--:R-:W-:Y:S02]  /*0490*/  ISETP.NE.AND P4, PT, R4.reuse, R17, PT ;  /* 0x000000110400720c */ /* 0x048fe40003f85270 */
[----:B------:R-:W2:Y:S01]  /*04a0*/  LDG.E R17, desc[UR12][R8.64+-0x4] ;  /* 0xfffffc0c08117981 */ /* 0x000ea2000c1e1900 */
[----:B----4-:R-:W-:-:S06]  /*04b0*/  ISETP.NE.AND P5, PT, R4, R15, PT ;  /* 0x0000000f0400720c */ /* 0x010fcc0003fa5270 */
[----:B------:R-:W3:Y:S04]  /*04c0*/  @!P2 LDG.E R14, desc[UR12][R10.64+-0x10] ;  /* 0xfffff00c0a0ea981 */ /* 0x000ee8000c1e1900 */
[----:B------:R-:W4:Y:S04]  /*04d0*/  @!P4 LDG.E R16, desc[UR12][R10.64+-0x8] ;  /* 0xfffff80c0a10c981 */ /* 0x000f28000c1e1900 */
[----:B------:R-:W4:Y:S01]  /*04e0*/  @!P5 LDG.E R15, desc[UR12][R10.64+-0xc] ;  /* 0xfffff40c0a0fd981 */ /* 0x000f22000c1e1900 */
[----:B--2---:R-:W-:Y:S02]  /*04f0*/  ISETP.NE.AND P1, PT, R4, R17, PT ;  /* 0x000000110400720c */ /* 0x004fe40003f25270 */
[----:B---3--:R-:W-:-:S04]  /*0500*/  @!P2 ISETP.NE.AND P3, PT, R14, 0x5, PT ;  /* 0x000000050e00a80c */ /* 0x008fc80003f65270 */
[----:B------:R-:W-:Y:S02]  /*0510*/  @!P2 SEL R5, R5, 0x6, P3 ;  /* 0x000000060505a807 */ /* 0x000fe40001800000 */
[C---:B------:R-:W-:Y:S02]  /*0520*/  ISETP.NE.AND P2, PT, R4.reuse, R19, PT ;  /* 0x000000130400720c */ /* 0x040fe40003f45270 */
[----:B------:R-:W-:-:S03]  /*0530*/  ISETP.NE.AND P3, PT, R4, R21, PT ;  /* 0x000000150400720c */ /* 0x000fc60003f65270 */
[----:B------:R-:W2:Y:S01]  /*0540*/  @!P1 LDG.E R14, desc[UR12][R10.64+-0x4] ;  /* 0xfffffc0c0a0e9981 */ /* 0x000ea2000c1e1900 */
[----:B----4-:R-:W-:-:S04]  /*0550*/  @!P5 ISETP.NE.AND P6, PT, R15, 0x5, PT ;  /* 0x000000050f00d80c */ /* 0x010fc80003fc5270 */
[----:B------:R-:W-:Y:S02]  /*0560*/  @!P5 SEL R5, R5, 0x6, P6 ;  /* 0x000000060505d807 */ /* 0x000fe40003000000 */
[----:B------:R-:W-:Y:S01]  /*0570*/  @!P4 ISETP.NE.AND P6, PT, R16, 0x5, PT ;  /* 0x000000051000c80c */ /* 0x000fe20003fc5270 */
[----:B------:R-:W3:Y:S01]  /*0580*/  @!P2 LDG.E R8, desc[UR12][R10.64] ;  /* 0x0000000c0a08a981 */ /* 0x000ee2000c1e1900 */
[----:B------:R-:W-:-:S03]  /*0590*/  ISETP.NE.AND P5, PT, R4, R23, PT ;  /* 0x000000170400720c */ /* 0x000fc60003fa5270 */
[----:B------:R-:W4:Y:S01]  /*05a0*/  @!P3 LDG.E R9, desc[UR12][R10.64+0x4] ;  /* 0x0000040c0a09b981 */ /* 0x000f22000c1e1900 */
[----:B------:R-:W-:Y:S02]  /*05b0*/  @!P4 SEL R5, R5, 0x6, P6 ;  /* 0x000000060505c807 */ /* 0x000fe40003000000 */
[----:B------:R-:W-:-:S07]  /*05c0*/  ISETP.NE.AND P4, PT, R4, R25, PT ;  /* 0x000000190400720c */ /* 0x000fce0003f85270 */
[----:B------:R-:W4:Y:S06]  /*05d0*/  @!P5 LDG.E R15, desc[UR12][R10.64+0x8] ;  /* 0x0000080c0a0fd981 */ /* 0x000f2c000c1e1900 */
[----:B------:R-:W4:Y:S01]  /*05e0*/  @!P4 LDG.E R16, desc[UR12][R10.64+0xc] ;  /* 0x00000c0c0a10c981 */ /* 0x000f22000c1e1900 */
[----:B------:R-:W-:Y:S02]  /*05f0*/  VIADD R13, R13, 0x8 ;  /* 0x000000080d0d7836 */ /* 0x000fe40000000000 */
[----:B------:R-:W-:Y:S01]  /*0600*/  VIADD R12, R12, 0x8 ;  /* 0x000000080c0c7836 */ /* 0x000fe20000000000 */
[----:B--2---:R-:W-:-:S04]  /*0610*/  @!P1 ISETP.NE.AND P6, PT, R14, 0x5, PT ;  /* 0x000000050e00980c */ /* 0x004fc80003fc5270 */
[----:B------:R-:W-:Y:S02]  /*0620*/  @!P1 SEL R5, R5, 0x6, P6 ;  /* 0x0000000605059807 */ /* 0x000fe40003000000 */
[----:B---3--:R-:W-:Y:S02]  /*0630*/  @!P2 ISETP.NE.AND P6, PT, R8, 0x5, PT ;  /* 0x000000050800a80c */ /* 0x008fe40003fc5270 */
[----:B----4-:R-:W-:Y:S02]  /*0640*/  @!P3 ISETP.NE.AND P1, PT, R9, 0x5, PT ;  /* 0x000000050900b80c */ /* 0x010fe40003f25270 */
[----:B------:R-:W-:-:S04]  /*0650*/  @!P2 SEL R5, R5, 0x6, P6 ;  /* 0x000000060505a807 */ /* 0x000fc80003000000 */
[----:B------:R-:W-:Y:S02]  /*0660*/  @!P3 SEL R5, R5, 0x6, P1 ;  /* 0x000000060505b807 */ /* 0x000fe40000800000 */
[----:B------:R-:W-:Y:S02]  /*0670*/  ISETP.NE.AND P3, PT, R13, RZ, PT ;  /* 0x000000ff0d00720c */ /* 0x000fe40003f65270 */
[----:B------:R-:W-:-:S04]  /*0680*/  @!P5 ISETP.NE.AND P2, PT, R15, 0x5, PT ;  /* 0x000000050f00d80c */ /* 0x000fc80003f45270 */
[----:B------:R-:W-:Y:S02]  /*0690*/  @!P5 SEL R5, R5, 0x6, P2 ;  /* 0x000000060505d807 */ /* 0x000fe40001000000 */
[----:B------:R-:W-:-:S04]  /*06a0*/  @!P4 ISETP.NE.AND P1, PT, R16, 0x5, PT ;  /* 0x000000051000c80c */ /* 0x000fc80003f25270 */
[----:B------:R-:W-:Y:S01]  /*06b0*/  @!P4 SEL R5, R5, 0x6, P1 ;  /* 0x000000060505c807 */ /* 0x000fe20000800000 */
[----:B------:R-:W-:Y:S08]  /*06c0*/  @P3 BRA `(.L_x_37) ;  /* 0xfffffffc00383947 */ /* 0x000ff0000383ffff */
.L_x_36:
[----:B------:R-:W-:Y:S05]  /*06d0*/  @!P0 BRA `(.L_x_35) ;  /* 0x0000000400088947 */ /* 0x000fea0003800000 */
[----:B------:R-:W0:Y:S01]  /*06e0*/  LDCU UR4, c[0x0][0x390] ;  /* 0x00007200ff0477ac */ /* 0x000e220008000800 */
[----:B------:R-:W-:Y:S01]  /*06f0*/  ISETP.GE.U32.AND P0, PT, R6, 0x4, PT ;  /* 0x000000040600780c */ /* 0x000fe20003f06070 */
[----:B0-----:R-:W-:-:S04]  /*0700*/  ULOP3.LUT UR5, UR4, 0x3, URZ, 0xc0, !UPT ;  /* 0x0000000304057892 */ /* 0x001fc8000f8ec0ff */
[----:B------:R-:W-:-:S08]  /*0710*/  UISETP.NE.AND UP0, UPT, UR5, URZ, UPT ;  /* 0x000000ff0500728c */ /* 0x000fd0000bf05270 */
[----:B------:R-:W-:Y:S05]  /*0720*/  @!P0 BRA `(.L_x_38) ;  /* 0x0000000000688947 */ /* 0x000fea0003800000 */
[----:B------:R-:W0:Y:S01]  /*0730*/  LDC.64 R8, c[0x0][0x380] ;  /* 0x0000e000ff087b82 */ /* 0x000e220000000a00 */
[----:B------:R-:W-:-:S07]  /*0740*/  IMAD.IADD R13, R0, 0x1, R7 ;  /* 0x00000001000d7824 */ /* 0x000fce00078e0207 */
[----:B------:R-:W1:Y:S01]  /*0750*/  LDC.64 R10, c[0x0][0x388] ;  /* 0x0000e200ff0a7b82 */ /* 0x000e620000000a00 */
[----:B0-----:R-:W-:-:S05]  /*0760*/  IMAD.WIDE R8, R13, 0x4, R8 ;  /* 0x000000040d087825 */ /* 0x001fca00078e0208 */
[----:B------:R-:W2:Y:S04]  /*0770*/  LDG.E R15, desc[UR12][R8.64] ;  /* 0x0000000c080f7981 */ /* 0x000ea8000c1e1900 */
[----:B------:R-:W3:Y:S04]  /*0780*/  LDG.E R17, desc[UR12][R8.64+0x4] ;  /* 0x0000040c08117981 */ /* 0x000ee8000c1e1900 */
[----:B------:R-:W4:Y:S04]  /*0790*/  LDG.E R19, desc[UR12][R8.64+0x8] ;  /* 0x0000080c08137981 */ /* 0x000f28000c1e1900 */
[----:B------:R-:W4:Y:S01]  /*07a0*/  LDG.E R21, desc[UR12][R8.64+0xc] ;  /* 0x00000c0c08157981 */ /* 0x000f22000c1e1900 */
[----:B-1----:R-:W-:Y:S01]  /*07b0*/  IMAD.WIDE R10, R13, 0x4, R10 ;  /* 0x000000040d0a7825 */ /* 0x002fe200078e020a */
[----:B--2--5:R-:W-:-:S02]  /*07c0*/  ISETP.NE.AND P2, PT, R4, R15, PT ;  /* 0x0000000f0400720c */ /* 0x024fc40003f45270 */
[C---:B---3--:R-:W-:Y:S02]  /*07d0*/  ISETP.NE.AND P4, PT, R4.reuse, R17, PT ;  /* 0x000000110400720c */ /* 0x048fe40003f85270 */
[C---:B----4-:R-:W-:Y:S02]  /*07e0*/  ISETP.NE.AND P1, PT, R4.reuse, R19, PT ;  /* 0x000000130400720c */ /* 0x050fe40003f25270 */
[----:B------:R-:W-:-:S07]  /*07f0*/  ISETP.NE.AND P0, PT, R4, R21, PT ;  /* 0x000000150400720c */ /* 0x000fce0003f05270 */
[----:B------:R-:W2:Y:S04]  /*0800*/  @!P2 LDG.E R6, desc[UR12][R10.64] ;  /* 0x0000000c0a06a981 */ /* 0x000ea8000c1e1900 */
[----:B------:R-:W3:Y:S04]  /*0810*/  @!P4 LDG.E R12, desc[UR12][R10.64+0x4] ;  /* 0x0000040c0a0cc981 */ /* 0x000ee8000c1e1900 */
[----:B------:R-:W4:Y:S04]  /*0820*/  @!P1 LDG.E R13, desc[UR12][R10.64+0x8] ;  /* 0x0000080c0a0d9981 */ /* 0x000f28000c1e1900 */
[----:B------:R-:W4:Y:S01]  /*0830*/  @!P0 LDG.E R14, desc[UR12][R10.64+0xc] ;  /* 0x00000c0c0a0e8981 */ /* 0x000f22000c1e1900 */
[----:B------:R-:W-:Y:S01]  /*0840*/  VIADD R7, R7, 0x4 ;  /* 0x0000000407077836 */ /* 0x000fe20000000000 */
[----:B--2---:R-:W-:-:S02]  /*0850*/  @!P2 ISETP.NE.AND P3, PT, R6, 0x5, PT ;  /* 0x000000050600a80c */ /* 0x004fc40003f65270 */
[----:B---3--:R-:W-:Y:S02]  /*0860*/  @!P4 ISETP.NE.AND P5, PT, R12, 0x5, PT ;  /* 0x000000050c00c80c */ /* 0x008fe40003fa5270 */
[----:B------:R-:W-:Y:S02]  /*0870*/  @!P2 SEL R5, R5, 0x6, P3 ;  /* 0x000000060505a807 */ /* 0x000fe40001800000 */
[----:B----4-:R-:W-:Y:S02]  /*0880*/  @!P1 ISETP.NE.AND P2, PT, R13, 0x5, PT ;  /* 0x000000050d00980c */ /* 0x010fe40003f45270 */
[----:B------:R-:W-:Y:S02]  /*0890*/  @!P4 SEL R5, R5, 0x6, P5 ;  /* 0x000000060505c807 */ /* 0x000fe40002800000 */
[----:B------:R-:W-:Y:S02]  /*08a0*/  @!P0 ISETP.NE.AND P3, PT, R14, 0x5, PT ;  /* 0x000000050e00880c */ /* 0x000fe40003f65270 */
[----:B------:R-:W-:-:S04]  /*08b0*/  @!P1 SEL R5, R5, 0x6, P2 ;  /* 0x0000000605059807 */ /* 0x000fc80001000000 */
[----:B------:R-:W-:-:S07]  /*08c0*/  @!P0 SEL R5, R5, 0x6, P3 ;  /* 0x0000000605058807 */ /* 0x000fce0001800000 */
.L_x_38:
[----:B------:R-:W-:Y:S05]  /*08d0*/  BRA.U !UP0, `(.L_x_35) ;  /* 0x0000000108887547 */ /* 0x000fea000b800000 */
[----:B------:R-:W-:Y:S02]  /*08e0*/  UISETP.NE.AND UP0, UPT, UR5, 0x1, UPT ;  /* 0x000000010500788c */ /* 0x000fe4000bf05270 */
[----:B------:R-:W-:-:S04]  /*08f0*/  ULOP3.LUT UR4, UR4, 0x1, URZ, 0xc0, !UPT ;  /* 0x0000000104047892 */ /* 0x000fc8000f8ec0ff */
[----:B------:R-:W-:-:S03]  /*0900*/  UISETP.NE.U32.AND UP1, UPT, UR4, 0x1, UPT ;  /* 0x000000010400788c */ /* 0x000fc6000bf25070 */
[----:B------:R-:W-:Y:S08]  /*0910*/  BRA.U !UP0, `(.L_x_39) ;  /* 0x0000000108407547 */ /* 0x000ff0000b800000 */
[----:B------:R-:W0:Y:S01]  /*0920*/  LDC.64 R8, c[0x0][0x380] ;  /* 0x0000e000ff087b82 */ /* 0x000e220000000a00 */
[----:B------:R-:W-:-:S07]  /*0930*/  IMAD.IADD R17, R0, 0x1, R7 ;  /* 0x0000000100117824 */ /* 0x000fce00078e0207 */
[----:B------:R-:W1:Y:S01]  /*0940*/  LDC.64 R10, c[0x0][0x388] ;  /* 0x0000e200ff0a7b82 */ /* 0x000e620000000a00 */
[----:B0-----:R-:W-:-:S05]  /*0950*/  IMAD.WIDE R8, R17, 0x4, R8 ;  /* 0x0000000411087825 */ /* 0x001fca00078e0208 */
[----:B------:R-:W2:Y:S04]  /*0960*/  LDG.E R13, desc[UR12][R8.64] ;  /* 0x0000000c080d7981 */ /* 0x000ea8000c1e1900 */
[----:B------:R-:W3:Y:S01]  /*0970*/  LDG.E R15, desc[UR12][R8.64+0x4] ;  /* 0x0000040c080f7981 */ /* 0x000ee2000c1e1900 */
[----:B-1----:R-:W-:Y:S01]  /*0980*/  IMAD.WIDE R10, R17, 0x4, R10 ;  /* 0x00000004110a7825 */ /* 0x002fe200078e020a */
[C---:B--2--5:R-:W-:Y:S02]  /*0990*/  ISETP.NE.AND P0, PT, R4.reuse, R13, PT ;  /* 0x0000000d0400720c */ /* 0x064fe40003f05270 */
[----:B---3--:R-:W-:-:S11]  /*09a0*/  ISETP.NE.AND P2, PT, R4, R15, PT ;  /* 0x0000000f0400720c */ /* 0x008fd60003f45270 */
[----:B------:R-:W2:Y:S04]  /*09b0*/  @!P0 LDG.E R6, desc[UR12][R10.64] ;  /* 0x0000000c0a068981 */ /* 0x000ea8000c1e1900 */
[----:B------:R-:W3:Y:S01]  /*09c0*/  @!P2 LDG.E R12, desc[UR12][R10.64+0x4] ;  /* 0x0000040c0a0ca981 */ /* 0x000ee2000c1e1900 */
[----:B------:R-:W-:Y:S01]  /*09d0*/  VIADD R7, R7, 0x2 ;  /* 0x0000000207077836 */ /* 0x000fe20000000000 */
[----:B--2---:R-:W-:Y:S02]  /*09e0*/  @!P0 ISETP.NE.AND P1, PT, R6, 0x5, PT ;  /* 0x000000050600880c */ /* 0x004fe40003f25270 */
[----:B---3--:R-:W-:Y:S02]  /*09f0*/  @!P2 ISETP.NE.AND P3, PT, R12, 0x5, PT ;  /* 0x000000050c00a80c */ /* 0x008fe40003f65270 */
[----:B------:R-:W-:-:S04]  /*0a00*/  @!P0 SEL R5, R5, 0x6, P1 ;  /* 0x0000000605058807 */ /* 0x000fc80000800000 */
[----:B------:R-:W-:-:S07]  /*0a10*/  @!P2 SEL R5, R5, 0x6, P3 ;  /* 0x000000060505a807 */ /* 0x000fce0001800000 */
.L_x_39:
[----:B------:R-:W-:Y:S05]  /*0a20*/  BRA.U UP1, `(.L_x_35) ;  /* 0x0000000101347547 */ /* 0x000fea000b800000 */
[----:B------:R-:W0:Y:S01]  /*0a30*/  LDC.64 R8, c[0x0][0x380] ;  /* 0x0000e000ff087b82 */ /* 0x000e220000000a00 */
[----:B------:R-:W-:-:S04]  /*0a40*/  IMAD.IADD R11, R0, 0x1, R7 ;  /* 0x00000001000b7824 */ /* 0x000fc800078e0207 */
[----:B0-----:R-:W-:-:S06]  /*0a50*/  IMAD.WIDE R6, R11, 0x4, R8 ;  /* 0x000000040b067825 */ /* 0x001fcc00078e0208 */
        /* <DEDUP_REMOVED lines=9> */
.L_x_40:
[----:B------:R-:W-:Y:S05]  /*0af0*/  BSYNC.RECONVERGENT B0 ;  /* 0x0000000000007941 */ /* 0x000fea0003800200 */
.L_x_35:
[----:B------:R-:W-:Y:S01]  /*0b00*/  STG.E desc[UR12][R2.64], R5 ;  /* 0x0000000502007986 */ /* 0x000fe2000c10190c */
[----:B------:R-:W-:Y:S05]  /*0b10*/  EXIT ;  /* 0x000000000000794d */ /* 0x000fea0003800000 */
.L_x_41:
        /* <DEDUP_REMOVED lines=14> */
.L_x_69:


//--------------------- .text._Z14kernelRescateCPiS_i --------------------------
	.section	.text._Z14kernelRescateCPiS_i,"ax",@progbits
	.align	128
        .global         _Z14kernelRescateCPiS_i
        .type           _Z14kernelRescateCPiS_i,@function
        .size           _Z14kernelRescateCPiS_i,(.L_x_70 - _Z14kernelRescateCPiS_i)
        .other          _Z14kernelRescateCPiS_i,@"STO_CUDA_ENTRY STV_DEFAULT"
_Z14kernelRescateCPiS_i:
.text._Z14kernelRescateCPiS_i:
        /* <DEDUP_REMOVED lines=49> */
.L_x_42:
        /* <DEDUP_REMOVED lines=15> */
.L_x_70:


//--------------------- .text._Z14kernelRescateFPiS_i --------------------------
	.section	.text._Z14kernelRescateFPiS_i,"ax",@progbits
	.align	128
        .global         _Z14kernelRescateFPiS_i
        .type           _Z14kernelRescateFPiS_i,@function
        .size           _Z14kernelRescateFPiS_i,(.L_x_71 - _Z14kernelRescateFPiS_i)
        .other          _Z14kernelRescateFPiS_i,@"STO_CUDA_ENTRY STV_DEFAULT"
_Z14kernelRescateFPiS_i:
.text._Z14kernelRescateFPiS_i:
        /* <DEDUP_REMOVED lines=44> */
.L_x_43:
        /* <DEDUP_REMOVED lines=12> */
.L_x_71:


//--------------------- .text._Z12kernelDobleCPiS_i --------------------------
	.section	.text._Z12kernelDobleCPiS_i,"ax",@progbits
	.align	128
        .global         _Z12kernelDobleCPiS_i
        .type           _Z12kernelDobleCPiS_i,@function
        .size           _Z12kernelDobleCPiS_i,(.L_x_72 - _Z12kernelDobleCPiS_i)
        .other          _Z12kernelDobleCPiS_i,@"STO_CUDA_ENTRY STV_DEFAULT"
_Z12kernelDobleCPiS_i:
.text._Z12kernelDobleCPiS_i:
        /* <DEDUP_REMOVED lines=34> */
[----:B------:R-:W0:Y:S01]  /*0220*/  LDCU.64 UR8, c[0x0][0x380] ;  /* 0x00007000ff0877ac */ /* 0x000e220008000a00 */
[----:B------:R-:W1:Y:S01]  /*0230*/  LDCU.64 UR6, c[0x0][0x358] ;  /* 0x00006b00ff0677ac */ /* 0x000e620008000a00 */
[----:B0-----:R-:W-:Y:S02]  /*0240*/  IMAD.U32 R14, RZ, RZ, UR8 ;  /* 0x00000008ff0e7e24 */ /* 0x001fe4000f8e00ff */
[----:B------:R-:W-:Y:S02]  /*0250*/  IMAD.U32 R15, RZ, RZ, UR9 ;  /* 0x00000009ff0f7e24 */ /* 0x000fe4000f8e00ff */
[----:B------:R-:W-:-:S05]  /*0260*/  IMAD.WIDE R8, R3, 0x4, R14 ;  /* 0x0000000403087825 */ /* 0x000fca00078e020e */
[----:B-1----:R0:W5:Y:S01]  /*0270*/  LDG.E R4, desc[UR6][R8.64] ;  /* 0x0000000608047981 */ /* 0x002162000c1e1900 */
[C---:B------:R-:W-:Y:S01]  /*0280*/  ISETP.GE.U32.AND P1, PT, R2.reuse, 0x8, PT ;  /* 0x000000080200780c */ /* 0x040fe20003f26070 */
[----:B------:R-:W-:Y:S01]  /*0290*/  IMAD.MOV.U32 R7, RZ, RZ, RZ ;  /* 0x000000ffff077224 */ /* 0x000fe200078e00ff */
[----:B------:R-:W-:Y:S02]  /*02a0*/  LOP3.LUT R6, R2, 0x7, RZ, 0xc0, !PT ;  /* 0x0000000702067812 */ /* 0x000fe400078ec0ff */
[----:B------:R-:W-:Y:S02]  /*02b0*/  PLOP3.LUT P0, PT, PT, PT, PT, 0x8, 0x80 ;  /* 0x000000000080781c */ /* 0x000fe40003f0e170 */
[----:B------:R-:W-:Y:S02]  /*02c0*/  ISETP.NE.AND P2, PT, R6, RZ, PT ;  /* 0x000000ff0600720c */ /* 0x000fe40003f45270 */
[----:B------:R-:W-:-:S05]  /*02d0*/  PRMT R0, RZ, 0x7610, R0 ;  /* 0x00007610ff007816 */ /* 0x000fca0000000000 */
[----:B0-----:R-:W-:Y:S06]  /*02e0*/  @!P1 BRA `(.L_x_44) ;  /* 0x0000000400b89947 */ /* 0x001fec0003800000 */
[----:B------:R-:W0:Y:S01]  /*02f0*/  LDC R8, c[0x0][0x390] ;  /* 0x0000e400ff087b82 */ /* 0x000e220000000800 */
[C---:B------:R-:W-:Y:S01]  /*0300*/  LOP3.LUT R7, R2.reuse, 0x7ffffff8, RZ, 0xc0, !PT ;  /* 0x7ffffff802077812 */ /* 0x040fe200078ec0ff */
[C---:B------:R-:W-:Y:S01]  /*0310*/  IMAD.IADD R29, R5.reuse, 0x1, R2 ;  /* 0x00000001051d7824 */ /* 0x040fe200078e0202 */
[----:B------:R-:W-:Y:S01]  /*0320*/  PLOP3.LUT P0, PT, PT, PT, PT, 0x8, 0x80 ;  /* 0x000000000080781c */ /* 0x000fe20003f0e170 */
[C-C-:B------:R-:W-:Y:S01]  /*0330*/  IMAD R11, R2.reuse, 0x2, R5.reuse ;  /* 0x00000002020b7824 */ /* 0x140fe200078e0205 */
[----:B------:R-:W-:Y:S01]  /*0340*/  PRMT R0, RZ, 0x7610, R0 ;  /* 0x00007610ff007816 */ /* 0x000fe20000000000 */
[C-C-:B------:R-:W-:Y:S01]  /*0350*/  IMAD R13, R2.reuse, 0x3, R5.reuse ;  /* 0x00000003020d7824 */ /* 0x140fe200078e0205 */
[----:B------:R-:W-:Y:S01]  /*0360*/  IADD3 R10, PT, PT, R5, -UR4, -R10 ;  /* 0x80000004050a7c10 */ /* 0x000fe2000fffe80a */
[----:B------:R-:W1:Y:S01]  /*0370*/  LDC.64 R14, c[0x0][0x380] ;  /* 0x0000e000ff0e7b82 */ /* 0x000e620000000a00 */
[C-C-:B------:R-:W-:Y:S01]  /*0380*/  IMAD R21, R2.reuse, 0x4, R5.reuse ;  /* 0x0000000402157824 */ /* 0x140fe200078e0205 */
[----:B------:R-:W-:Y:S01]  /*0390*/  UMOV UR4, URZ ;  /* 0x000000ff00047c82 */ /* 0x000fe20008000000 */
[----:B------:R-:W-:-:S02]  /*03a0*/  IMAD R23, R2, 0x5, R5 ;  /* 0x0000000502177824 */ /* 0x000fc400078e0205 */
[C-C-:B------:R-:W-:Y:S02]  /*03b0*/  IMAD R25, R2.reuse, 0x6, R5.reuse ;  /* 0x0000000602197824 */ /* 0x140fe400078e0205 */
[--C-:B------:R-:W-:Y:S02]  /*03c0*/  IMAD R27, R2, 0x7, R5.reuse ;  /* 0x00000007021b7824 */ /* 0x100fe400078e0205 */
[----:B------:R-:W-:Y:S02]  /*03d0*/  IMAD.MOV.U32 R9, RZ, RZ, R5 ;  /* 0x000000ffff097224 */ /* 0x000fe400078e0005 */
[----:B------:R-:W-:-:S07]  /*03e0*/  IMAD.MOV R12, RZ, RZ, -R7 ;  /* 0x000000ffff0c7224 */ /* 0x000fce00078e0a07 */
.L_x_45:
[----:B0-----:R-:W-:Y:S01]  /*03f0*/  IMAD.MOV.U32 R2, RZ, RZ, R8 ;  /* 0x000000ffff027224 */ /* 0x001fe200078e0008 */
[----:B------:R-:W-:Y:S01]  /*0400*/  ISETP.EQ.OR P1, PT, R10, RZ, !P0 ;  /* 0x000000ff0a00720c */ /* 0x000fe20004722670 */
[----:B-1----:R-:W-:-:S04]  /*0410*/  IMAD.WIDE R18, R9, 0x4, R14 ;  /* 0x0000000409127825 */ /* 0x002fc800078e020e */
[----:B------:R-:W-:-:S05]  /*0420*/  IMAD R16, R2, UR4, R5 ;  /* 0x0000000402107c24 */ /* 0x000fca000f8e0205 */
[----:B------:R-:W-:-:S03]  /*0430*/  ISETP.NE.AND P3, PT, R3, R16, PT ;  /* 0x000000100300720c */ /* 0x000fc60003f65270 */
[----:B------:R-:W2:Y:S10]  /*0440*/  @!P1 LDG.E R17, desc[UR6][R18.64] ;  /* 0x0000000612119981 */ /* 0x000eb4000c1e1900 */
[----:B------:R-:W3:Y:S01]  /*0450*/  @P3 LDG.E R20, desc[UR6][R18.64] ;  /* 0x0000000612143981 */ /* 0x000ee2000c1e1900 */
[----:B------:R-:W-:Y:S01]  /*0460*/  IMAD.IADD R24, R16, 0x1, R2 ;  /* 0x0000000110187824 */ /* 0x000fe200078e0202 */
[-C--:B--2--5:R-:W-:Y:S01]  /*0470*/  @!P1 ISETP.NE.AND P4, PT, R17, R4.reuse, PT ;  /* 0x000000041100920c */ /* 0x0a4fe20003f85270 */
[----:B------:R-:W-:Y:S01]  /*0480*/  IMAD.WIDE R16, R29, 0x4, R14 ;  /* 0x000000041d107825 */ /* 0x000fe200078e020e */
[----:B---3--:R-:W-:-:S02]  /*0490*/  ISETP.EQ.AND P0, PT, R20, R4, P3 ;  /* 0x000000041400720c */ /* 0x008fc40001f02270 */
[CC--:B------:R-:W-:Y:S02]  /*04a0*/  ISETP.NE.AND P3, PT, R3.reuse, R24.reuse, PT ;  /* 0x000000180300720c */ /* 0x0c0fe40003f65270 */
[----:B------:R-:W-:-:S11]  /*04b0*/  ISETP.EQ.OR P0, PT, R3, R24, !P0 ;  /* 0x000000180300720c */ /* 0x000fd60004702670 */
[----:B------:R-:W2:Y:S04]  /*04c0*/  @P3 LDG.E R26, desc[UR6][R16.64] ;  /* 0x00000006101a3981 */ /* 0x000ea8000c1e1900 */
[----:B------:R-:W3:Y:S01]  /*04d0*/  @!P0 LDG.E R22, desc[UR6][R16.64] ;  /* 0x0000000610168981 */ /* 0x000ee2000c1e1900 */
[----:B------:R-:W-:-:S04]  /*04e0*/  @!P1 SEL R20, R0, 0x1, P4 ;  /* 0x0000000100149807 */ /* 0x000fc80002000000 */
[----:B------:R-:W-:Y:S01]  /*04f0*/  @!P1 PRMT R0, R20, 0x7610, R0 ;  /* 0x0000761014009816 */ /* 0x000fe20000000000 */
[----:B------:R-:W-:-:S05]  /*0500*/  IMAD.IADD R20, R24, 0x1, R2 ;  /* 0x0000000118147824 */ /* 0x000fca00078e0202 */
[----:B------:R-:W-:Y:S01]  /*0510*/  ISETP.NE.AND P4, PT, R3, R20, PT ;  /* 0x000000140300720c */ /* 0x000fe20003f85270 */
[----:B------:R-:W-:-:S12]  /*0520*/  IMAD.WIDE R18, R11, 0x4, R14 ;  /* 0x000000040b127825 */ /* 0x000fd800078e020e */
[----:B------:R-:W4:Y:S01]  /*0530*/  @P4 LDG.E R24, desc[UR6][R18.64] ;  /* 0x0000000612184981 */ /* 0x000f22000c1e1900 */
[----:B--2---:R-:W-:-:S04]  /*0540*/  ISETP.EQ.AND P1, PT, R26, R4, P3 ;  /* 0x000000041a00720c */ /* 0x004fc80001f22270 */
[----:B------:R-:W-:Y:S02]  /*0550*/  ISETP.EQ.OR P1, PT, R3, R20, !P1 ;  /* 0x000000140300720c */ /* 0x000fe40004f22670 */
[----:B---3--:R-:W-:-:S04]  /*0560*/  @!P0 ISETP.NE.AND P3, PT, R22, R4, PT ;  /* 0x000000041600820c */ /* 0x008fc80003f65270 */
[----:B------:R-:W-:-:S04]  /*0570*/  @!P0 SEL R22, R0, 0x1, P3 ;  /* 0x0000000100168807 */ /* 0x000fc80001800000 */
[----:B------:R-:W-:-:S03]  /*0580*/  @!P0 PRMT R0, R22, 0x7610, R0 ;  /* 0x0000761016008816 */ /* 0x000fc60000000000 */
[----:B------:R-:W2:Y:S01]  /*0590*/  @!P1 LDG.E R22, desc[UR6][R18.64] ;  /* 0x0000000612169981 */ /* 0x000ea2000c1e1900 */
[----:B----4-:R-:W-:Y:S01]  /*05a0*/  ISETP.EQ.AND P0, PT, R24, R4, P4 ;  /* 0x000000041800720c */ /* 0x010fe20002702270 */
[----:B------:R-:W-:-:S05]  /*05b0*/  IMAD.IADD R24, R20, 0x1, R2 ;  /* 0x0000000114187824 */ /* 0x000fca00078e0202 */
[-C--:B------:R-:W-:Y:S01]  /*05c0*/  ISETP.NE.AND P3, PT, R3, R24.reuse, PT ;  /* 0x000000180300720c */ /* 0x080fe20003f65270 */
[----:B------:R-:W-:Y:S01]  /*05d0*/  IMAD.WIDE R16, R13, 0x4, R14 ;  /* 0x000000040d107825 */ /* 0x000fe200078e020e */
[----:B------:R-:W-:-:S11]  /*05e0*/  ISETP.EQ.OR P0, PT, R3, R24, !P0 ;  /* 0x000000180300720c */ /* 0x000fd60004702670 */
[----:B------:R-:W3:Y:S01]  /*05f0*/  @P3 LDG.E R26, desc[UR6][R16.64] ;  /* 0x00000006101a3981 */ /* 0x000ee2000c1e1900 */
[----:B--2---:R-:W-:-:S03]  /*0600*/  @!P1 ISETP.NE.AND P4, PT, R22, R4, PT ;  /* 0x000000041600920c */ /* 0x004fc60003f85270 */
[----:B------:R-:W2:Y:S01]  /*0610*/  @!P0 LDG.E R22, desc[UR6][R16.64] ;  /* 0x0000000610168981 */ /* 0x000ea2000c1e1900 */
[----:B------:R-:W-:-:S04]  /*0620*/  @!P1 SEL R20, R0, 0x1, P4 ;  /* 0x0000000100149807 */ /* 0x000fc80002000000 */
[----:B------:R-:W-:Y:S01]  /*0630*/  @!P1 PRMT R0, R20, 0x7610, R0 ;  /* 0x0000761014009816 */ /* 0x000fe20000000000 */
[----:B------:R-:W-:-:S05]  /*0640*/  IMAD.IADD R20, R24, 0x1, R2 ;  /* 0x0000000118147824 */ /* 0x000fca00078e0202 */
[----:B------:R-:W-:Y:S01]  /*0650*/  ISETP.NE.AND P4, PT, R3, R20, PT ;  /* 0x000000140300720c */ /* 0x000fe20003f85270 */
[----:B------:R-:W-:-:S12]  /*0660*/  IMAD.WIDE R18, R21, 0x4, R14 ;  /* 0x0000000415127825 */ /* 0x000fd800078e020e */
[----:B------:R-:W4:Y:S01]  /*0670*/  @P4 LDG.E R24, desc[UR6][R18.64] ;  /* 0x0000000612184981 */ /* 0x000f22000c1e1900 */
[----:B---3--:R-:W-:-:S04]  /*0680*/  ISETP.EQ.AND P1, PT, R26, R4, P3 ;  /* 0x000000041a00720c */ /* 0x008fc80001f22270 */
[----:B------:R-:W-:Y:S02]  /*0690*/  ISETP.EQ.OR P1, PT, R3, R20, !P1 ;  /* 0x000000140300720c */ /* 0x000fe40004f22670 */
[----:B--2---:R-:W-:-:S04]  /*06a0*/  @!P0 ISETP.NE.AND P3, PT, R22, R4, PT ;  /* 0x000000041600820c */ /* 0x004fc80003f65270 */
[----:B------:R-:W-:-:S04]  /*06b0*/  @!P0 SEL R22, R0, 0x1, P3 ;  /* 0x0000000100168807 */ /* 0x000fc80001800000 */
[----:B------:R-:W-:-:S03]  /*06c0*/  @!P0 PRMT R0, R22, 0x7610, R0 ;  /* 0x0000761016008816 */ /* 0x000fc60000000000 */
[----:B------:R-:W2:Y:S01]  /*06d0*/  @!P1 LDG.E R22, desc[UR6][R18.64] ;  /* 0x0000000612169981 */ /* 0x000ea2000c1e1900 */
[----:B------:R-:W-:Y:S01]  /*06e0*/  IMAD.WIDE R16, R23, 0x4, R14 ;  /* 0x0000000417107825 */ /* 0x000fe200078e020e */
[----:B----4-:R-:W-:-:S03]  /*06f0*/  ISETP.EQ.AND P0, PT, R24, R4, P4 ;  /* 0x000000041800720c */ /* 0x010fc60002702270 */
[----:B------:R-:W-:-:S05]  /*0700*/  IMAD.IADD R24, R20, 0x1, R2 ;  /* 0x0000000114187824 */ /* 0x000fca00078e0202 */
[----:B------:R-:W-:Y:S02]  /*0710*/  ISETP.EQ.OR P0, PT, R3, R24, !P0 ;  /* 0x000000180300720c */ /* 0x000fe40004702670 */
[----:B--2---:R-:W-:-:S11]  /*0720*/  @!P1 ISETP.NE.AND P3, PT, R22, R4, PT ;  /* 0x000000041600920c */ /* 0x004fd60003f65270 */
[----:B------:R-:W2:Y:S01]  /*0730*/  @!P0 LDG.E R22, desc[UR6][R16.64] ;  /* 0x0000000610168981 */ /* 0x000ea2000c1e1900 */
[----:B------:R-:W-:-:S04]  /*0740*/  @!P1 SEL R20, R0, 0x1, P3 ;  /* 0x0000000100149807 */ /* 0x000fc80001800000 */
[----:B------:R-:W-:Y:S02]  /*0750*/  @!P1 PRMT R0, R20, 0x7610, R0 ;  /* 0x0000761014009816 */ /* 0x000fe40000000000 */
[----:B------:R-:W-:Y:S01]  /*0760*/  ISETP.NE.AND P1, PT, R3, R24, PT ;  /* 0x000000180300720c */ /* 0x000fe20003f25270 */
[----:B------:R-:W-:-:S05]  /*0770*/  IMAD.IADD R20, R24, 0x1, R2 ;  /* 0x0000000118147824 */ /* 0x000fca00078e0202 */
[----:B------:R-:W-:Y:S02]  /*0780*/  ISETP.NE.AND P3, PT, R3, R20, PT ;  /* 0x000000140300720c */ /* 0x000fe40003f65270 */
[----:B--2---:R-:W-:-:S05]  /*0790*/  @!P0 ISETP.NE.AND P4, PT, R22, R4, PT ;  /* 0x000000041600820c */ /* 0x004fca0003f85270 */
[----:B------:R0:W2:Y:S01]  /*07a0*/  @P1 LDG.E R22, desc[UR6][R16.64] ;  /* 0x0000000610161981 */ /* 0x0000a2000c1e1900 */
[----:B------:R-:W-:-:S04]  /*07b0*/  @!P0 SEL R18, R0, 0x1, P4 ;  /* 0x0000000100128807 */ /* 0x000fc80002000000 */
[----:B------:R-:W-:Y:S01]  /*07c0*/  @!P0 PRMT R0, R18, 0x7610, R0 ;  /* 0x0000761012008816 */ /* 0x000fe20000000000 */
[----:B------:R-:W-:-:S05]  /*07d0*/  IMAD.WIDE R18, R25, 0x4, R14 ;  /* 0x0000000419127825 */ /* 0x000fca00078e020e */
[----:B------:R-:W3:Y:S01]  /*07e0*/  @P3 LDG.E R24, desc[UR6][R18.64] ;  /* 0x0000000612183981 */ /* 0x000ee2000c1e1900 */
[----:B0-----:R-:W-:Y:S01]  /*07f0*/  IMAD.WIDE R16, R27, 0x4, R14 ;  /* 0x000000041b107825 */ /* 0x001fe200078e020e */
[----:B--2---:R-:W-:-:S03]  /*0800*/  ISETP.EQ.AND P0, PT, R22, R4, P1 ;  /* 0x000000041600720c */ /* 0x004fc60000f02270 */
[----:B------:R-:W-:Y:S01]  /*0810*/  IMAD.IADD R22, R20, 0x1, R2 ;  /* 0x0000000114167824 */ /* 0x000fe200078e0202 */
[----:B------:R-:W-:Y:S02]  /*0820*/  ISETP.EQ.OR P0, PT, R3, R20, !P0 ;  /* 0x000000140300720c */ /* 0x000fe40004702670 */
[----:B---3--:R-:W-:-:S04]  /*0830*/  ISETP.EQ.AND P1, PT, R24, R4, P3 ;  /* 0x000000041800720c */ /* 0x008fc80001f22270 */
[----:B------:R-:W-:-:S07]  /*0840*/  ISETP.EQ.OR P1, PT, R3, R22, !P1 ;  /* 0x000000160300720c */ /* 0x000fce0004f22670 */
[----:B------:R-:W2:Y:S01]  /*0850*/  @!P0 LDG.E R20, desc[UR6][R18.64] ;  /* 0x0000000612148981 */ /* 0x000ea2000c1e1900 */
[----:B------:R-:W-:-:S05]  /*0860*/  ISETP.NE.AND P3, PT, R3, R22, PT ;  /* 0x000000160300720c */ /* 0x000fca0003f65270 */
[----:B------:R-:W3:Y:S08]  /*0870*/  @!P1 LDG.E R22, desc[UR6][R16.64] ;  /* 0x0000000610169981 */ /* 0x000ef0000c1e1900 */
[----:B------:R-:W4:Y:S01]  /*0880*/  @P3 LDG.E R24, desc[UR6][R16.64] ;  /* 0x0000000610183981 */ /* 0x000f22000c1e1900 */
[----:B------:R-:W-:Y:S01]  /*0890*/  VIADD R12, R12, 0x8 ;  /* 0x000000080c0c7836 */ /* 0x000fe20000000000 */
[----:B------:R-:W-:Y:S01]  /*08a0*/  UIADD3 UR4, UPT, UPT, UR4, 0x8, URZ ;  /* 0x0000000804047890 */ /* 0x000fe2000fffe0ff */
[----:B------:R-:W-:-:S02]  /*08b0*/  IMAD R10, R2, 0x8, R10 ;  /* 0x00000008020a7824 */ /* 0x000fc400078e020a */
[C---:B------:R-:W-:Y:S02]  /*08c0*/  IMAD R9, R2.reuse, 0x8, R9 ;  /* 0x0000000802097824 */ /* 0x040fe400078e0209 */
[C---:B------:R-:W-:Y:S02]  /*08d0*/  IMAD R29, R2.reuse, 0x8, R29 ;  /* 0x00000008021d7824 */ /* 0x040fe400078e021d */
[C---:B------:R-:W-:Y:S02]  /*08e0*/  IMAD R11, R2.reuse, 0x8, R11 ;  /* 0x00000008020b7824 */ /* 0x040fe400078e020b */
[C---:B------:R-:W-:Y:S02]  /*08f0*/  IMAD R13, R2.reuse, 0x8, R13 ;  /* 0x00000008020d7824 */ /* 0x040fe400078e020d */
[C---:B------:R-:W-:Y:S02]  /*0900*/  IMAD R21, R2.reuse, 0x8, R21 ;  /* 0x0000000802157824 */ /* 0x040fe400078e0215 */
[----:B------:R-:W-:-:S02]  /*0910*/  IMAD R23, R2, 0x8, R23 ;  /* 0x0000000802177824 */ /* 0x000fc400078e0217 */
[C---:B------:R-:W-:Y:S02]  /*0920*/  IMAD R25, R2.reuse, 0x8, R25 ;  /* 0x0000000802197824 */ /* 0x040fe400078e0219 */
[----:B------:R-:W-:Y:S01]  /*0930*/  IMAD R27, R2, 0x8, R27 ;  /* 0x00000008021b7824 */ /* 0x000fe200078e021b */
[----:B--2---:R-:W-:-:S04]  /*0940*/  @!P0 ISETP.NE.AND P4, PT, R20, R4, PT ;  /* 0x000000041400820c */ /* 0x004fc80003f85270 */
[----:B------:R-:W-:-:S04]  /*0950*/  @!P0 SEL R20, R0, 0x1, P4 ;  /* 0x0000000100148807 */ /* 0x000fc80002000000 */
[----:B------:R-:W-:Y:S02]  /*0960*/  @!P0 PRMT R0, R20, 0x7610, R0 ;  /* 0x0000761014008816 */ /* 0x000fe40000000000 */
[----:B---3--:R-:W-:-:S04]  /*0970*/  @!P1 ISETP.NE.AND P4, PT, R22, R4, PT ;  /* 0x000000041600920c */ /* 0x008fc80003f85270 */
[----:B------:R-:W-:-:S04]  /*0980*/  @!P1 SEL R20, R0, 0x1, P4 ;  /* 0x0000000100149807 */ /* 0x000fc80002000000 */
[----:B------:R-:W-:Y:S02]  /*0990*/  @!P1 PRMT R0, R20, 0x7610, R0 ;  /* 0x0000761014009816 */ /* 0x000fe40000000000 */
[----:B------:R-:W-:Y:S02]  /*09a0*/  ISETP.NE.AND P1, PT, R12, RZ, PT ;  /* 0x000000ff0c00720c */ /* 0x000fe40003f25270 */
[----:B----4-:R-:W-:-:S11]  /*09b0*/  ISETP.EQ.AND P0, PT, R24, R4, P3 ;  /* 0x000000041800720c */ /* 0x010fd60001f02270 */
[----:B------:R-:W-:Y:S05]  /*09c0*/  @P1 BRA `(.L_x_45) ;  /* 0xfffffff800881947 */ /* 0x000fea000383ffff */
.L_x_44:
[----:B------:R-:W-:Y:S05]  /*09d0*/  @!P2 BRA `(.L_x_46) ;  /* 0x00000004005ca947 */ /* 0x000fea0003800000 */
[----:B------:R-:W-:Y:S02]  /*09e0*/  ISETP.GE.U32.AND P1, PT, R6, 0x4, PT ;  /* 0x000000040600780c */ /* 0x000fe40003f26070 */
[----:B------:R-:W-:-:S04]  /*09f0*/  LOP3.LUT R20, R2, 0x3, RZ, 0xc0, !PT ;  /* 0x0000000302147812 */ /* 0x000fc800078ec0ff */
[----:B------:R-:W-:-:S07]  /*0a00*/  ISETP.NE.AND P4, PT, R20, RZ, PT ;  /* 0x000000ff1400720c */ /* 0x000fce0003f85270 */
[----:B------:R-:W-:Y:S06]  /*0a10*/  @!P1 BRA `(.L_x_47) ;  /* 0x0000000000b49947 */ /* 0x000fec0003800000 */
[----:B------:R-:W-:-:S04]  /*0a20*/  IMAD R6, R7, R2, R5 ;  /* 0x0000000207067224 */ /* 0x000fc800078e0205 */
[C---:B------:R-:W-:Y:S01]  /*0a30*/  IMAD.IADD R16, R6.reuse, 0x1, R2 ;  /* 0x0000000106107824 */ /* 0x040fe200078e0202 */
[----:B------:R-:W-:Y:S01]  /*0a40*/  ISETP.NE.AND P5, PT, R3, R6, PT ;  /* 0x000000060300720c */ /* 0x000fe20003fa5270 */
[----:B------:R-:W-:-:S03]  /*0a50*/  IMAD.WIDE R12, R6, 0x4, R14 ;  /* 0x00000004060c7825 */ /* 0x000fc600078e020e */
[----:B------:R-:W-:Y:S01]  /*0a60*/  ISETP.NE.AND P2, PT, R3, R16, PT ;  /* 0x000000100300720c */ /* 0x000fe20003f45270 */
[C---:B------:R-:W-:Y:S02]  /*0a70*/  IMAD.IADD R18, R16.reuse, 0x1, R2 ;  /* 0x0000000110127824 */ /* 0x040fe400078e0202 */
[----:B------:R-:W-:-:S03]  /*0a80*/  IMAD.WIDE R10, R16, 0x4, R14 ;  /* 0x00000004100a7825 */ /* 0x000fc600078e020e */
[----:B------:R-:W-:-:S03]  /*0a90*/  ISETP.NE.AND P3, PT, R3, R18, PT ;  /* 0x000000120300720c */ /* 0x000fc60003f65270 */
[----:B------:R-:W2:Y:S01]  /*0aa0*/  @P5 LDG.E R17, desc[UR6][R12.64] ;  /* 0x000000060c115981 */ /* 0x000ea2000c1e1900 */
[----:B------:R-:W-:-:S03]  /*0ab0*/  IMAD.WIDE R8, R18, 0x4, R14 ;  /* 0x0000000412087825 */ /* 0x000fc600078e020e */
[----:B------:R-:W3:Y:S06]  /*0ac0*/  @P2 LDG.E R19, desc[UR6][R10.64] ;  /* 0x000000060a132981 */ /* 0x000eec000c1e1900 */
[----:B------:R-:W4:Y:S01]  /*0ad0*/  @P3 LDG.E R21, desc[UR6][R8.64] ;  /* 0x0000000608153981 */ /* 0x000f22000c1e1900 */
[----:B------:R-:W-:Y:S02]  /*0ae0*/  ISETP.EQ.OR P0, PT, R3, R6, !P0 ;  /* 0x000000060300720c */ /* 0x000fe40004702670 */
[----:B------:R-:W-:Y:S02]  /*0af0*/  PLOP3.LUT P1, PT, PT, PT, PT, 0x8, 0x80 ;  /* 0x000000000080781c */ /* 0x000fe40003f2e170 */
[----:B--2--5:R-:W-:-:S09]  /*0b00*/  @P5 ISETP.EQ.AND P1, PT, R17, R4, PT ;  /* 0x000000041100520c */ /* 0x024fd20003f22270 */
[----:B------:R0:W2:Y:S01]  /*0b10*/  @!P0 LDG.E R17, desc[UR6][R12.64] ;  /* 0x000000060c118981 */ /* 0x0000a2000c1e1900 */
[----:B------:R-:W-:Y:S02]  /*0b20*/  ISETP.EQ.OR P1, PT, R3, R16, !P1 ;  /* 0x000000100300720c */ /* 0x000fe40004f22670 */
[----:B------:R-:W-:Y:S02]  /*0b30*/  PLOP3.LUT P5, PT, PT, PT, PT, 0x8, 0x80 ;  /* 0x000000000080781c */ /* 0x000fe40003fae170 */
[----:B---3--:R-:W-:-:S04]  /*0b40*/  @P2 ISETP.EQ.AND P5, PT, R19, R4, PT ;  /* 0x000000041300220c */ /* 0x008fc80003fa2270 */
[----:B------:R-:W-:Y:S01]  /*0b50*/  ISETP.EQ.OR P2, PT, R3, R18, !P5 ;  /* 0x000000120300720c */ /* 0x000fe20006f42670 */
[----:B------:R-:W-:Y:S01]  /*0b60*/  IMAD.IADD R18, R18, 0x1, R2 ;  /* 0x0000000112127824 */ /* 0x000fe200078e0202 */
[----:B------:R-:W-:Y:S02]  /*0b70*/  PLOP3.LUT P5, PT, PT, PT, PT, 0x8, 0x80 ;  /* 0x000000000080781c */ /* 0x000fe40003fae170 */
[----:B----4-:R-:W-:Y:S01]  /*0b80*/  @P3 ISETP.EQ.AND P5, PT, R21, R4, PT ;  /* 0x000000041500320c */ /* 0x010fe20003fa2270 */
[----:B------:R-:W3:Y:S03]  /*0b90*/  @!P1 LDG.E R11, desc[UR6][R10.64] ;  /* 0x000000060a0b9981 */ /* 0x000ee6000c1e1900 */
[CC--:B------:R-:W-:Y:S01]  /*0ba0*/  ISETP.EQ.OR P3, PT, R3.reuse, R18.reuse, !P5 ;  /* 0x000000120300720c */ /* 0x0c0fe20006f62670 */
[----:B0-----:R-:W-:Y:S01]  /*0bb0*/  IMAD.WIDE R12, R18, 0x4, R14 ;  /* 0x00000004120c7825 */ /* 0x001fe200078e020e */
[----:B------:R-:W-:-:S03]  /*0bc0*/  ISETP.NE.AND P5, PT, R3, R18, PT ;  /* 0x000000120300720c */ /* 0x000fc60003fa5270 */
[----:B------:R-:W4:Y:S08]  /*0bd0*/  @!P2 LDG.E R9, desc[UR6][R8.64] ;  /* 0x000000060809a981 */ /* 0x000f30000c1e1900 */
[----:B------:R-:W4:Y:S04]  /*0be0*/  @!P3 LDG.E R19, desc[UR6][R12.64] ;  /* 0x000000060c13b981 */ /* 0x000f28000c1e1900 */
[----:B------:R-:W4:Y:S01]  /*0bf0*/  @P5 LDG.E R21, desc[UR6][R12.64] ;  /* 0x000000060c155981 */ /* 0x000f22000c1e1900 */
[----:B------:R-:W-:Y:S01]  /*0c00*/  VIADD R7, R7, 0x4 ;  /* 0x0000000407077836 */ /* 0x000fe20000000000 */
[----:B--2---:R-:W-:-:S04]  /*0c10*/  @!P0 ISETP.NE.AND P6, PT, R17, R4, PT ;  /* 0x000000041100820c */ /* 0x004fc80003fc5270 */
[----:B------:R-:W-:-:S04]  /*0c20*/  @!P0 SEL R6, R0, 0x1, P6 ;  /* 0x0000000100068807 */ /* 0x000fc80003000000 */
[----:B------:R-:W-:Y:S02]  /*0c30*/  @!P0 PRMT R0, R6, 0x7610, R0 ;  /* 0x0000761006008816 */ /* 0x000fe40000000000 */
[----:B---3--:R-:W-:-:S04]  /*0c40*/  @!P1 ISETP.NE.AND P0, PT, R11, R4, PT ;  /* 0x000000040b00920c */ /* 0x008fc80003f05270 */
[----:B------:R-:W-:-:S04]  /*0c50*/  @!P1 SEL R6, R0, 0x1, P0 ;  /* 0x0000000100069807 */ /* 0x000fc80000000000 */
[----:B------:R-:W-:Y:S02]  /*0c60*/  @!P1 PRMT R0, R6, 0x7610, R0 ;  /* 0x0000761006009816 */ /* 0x000fe40000000000 */
[----:B----4-:R-:W-:-:S04]  /*0c70*/  @!P2 ISETP.NE.AND P0, PT, R9, R4, PT ;  /* 0x000000040900a20c */ /* 0x010fc80003f05270 */
[----:B------:R-:W-:Y:S02]  /*0c80*/  @!P2 SEL R6, R0, 0x1, P0 ;  /* 0x000000010006a807 */ /* 0x000fe40000000000 */
[----:B------:R-:W-:Y:S02]  /*0c90*/  @!P3 ISETP.NE.AND P1, PT, R19, R4, PT ;  /* 0x000000041300b20c */ /* 0x000fe40003f25270 */
[----:B------:R-:W-:-:S04]  /*0ca0*/  @!P2 PRMT R0, R6, 0x7610, R0 ;  /* 0x000076100600a816 */ /* 0x000fc80000000000 */
[----:B------:R-:W-:Y:S02]  /*0cb0*/  @!P3 SEL R6, R0, 0x1, P1 ;  /* 0x000000010006b807 */ /* 0x000fe40000800000 */
[----:B------:R-:W-:Y:S02]  /*0cc0*/  PLOP3.LUT P0, PT, PT, PT, PT, 0x8, 0x80 ;  /* 0x000000000080781c */ /* 0x000fe40003f0e170 */
[----:B------:R-:W-:Y:S02]  /*0cd0*/  @P5 ISETP.EQ.AND P0, PT, R21, R4, PT ;  /* 0x000000041500520c */ /* 0x000fe40003f02270 */
[----:B------:R-:W-:-:S11]  /*0ce0*/  @!P3 PRMT R0, R6, 0x7610, R0 ;  /* 0x000076100600b816 */ /* 0x000fd60000000000 */
.L_x_47:
[----:B------:R-:W-:Y:S05]  /*0cf0*/  @!P4 BRA `(.L_x_46) ;  /* 0x000000000094c947 */ /* 0x000fea0003800000 */
[----:B------:R-:W-:Y:S02]  /*0d00*/  ISETP.NE.AND P1, PT, R20, 0x1, PT ;  /* 0x000000011400780c */ /* 0x000fe40003f25270 */
[----:B------:R-:W-:-:S04]  /*0d10*/  LOP3.LUT R6, R2, 0x1, RZ, 0xc0, !PT ;  /* 0x0000000102067812 */ /* 0x000fc800078ec0ff */
[----:B------:R-:W-:-:S07]  /*0d20*/  ISETP.NE.U32.AND P2, PT, R6, 0x1, PT ;  /* 0x000000010600780c */ /* 0x000fce0003f45070 */
[----:B------:R-:W-:Y:S06]  /*0d30*/  @!P1 BRA `(.L_x_48) ;  /* 0x00000000005c9947 */ /* 0x000fec0003800000 */
[----:B------:R-:W-:-:S04]  /*0d40*/  IMAD R10, R7, R2, R5 ;  /* 0x00000002070a7224 */ /* 0x000fc800078e0205 */
[----:B------:R-:W-:Y:S01]  /*0d50*/  IMAD.WIDE R8, R10, 0x4, R14 ;  /* 0x000000040a087825 */ /* 0x000fe200078e020e */
[----:B------:R-:W-:-:S13]  /*0d60*/  ISETP.NE.AND P3, PT, R3, R10, PT ;  /* 0x0000000a0300720c */ /* 0x000fda0003f65270 */
[----:B------:R-:W2:Y:S01]  /*0d70*/  @P3 LDG.E R11, desc[UR6][R8.64] ;  /* 0x00000006080b3981 */ /* 0x000ea2000c1e1900 */
[----:B------:R-:W-:Y:S01]  /*0d80*/  ISETP.EQ.OR P0, PT, R3, R10, !P0 ;  /* 0x0000000a0300720c */ /* 0x000fe20004702670 */
[----:B------:R-:W-:Y:S01]  /*0d90*/  IMAD.IADD R10, R10, 0x1, R2 ;  /* 0x000000010a0a7824 */ /* 0x000fe200078e0202 */
[----:B------:R-:W-:-:S04]  /*0da0*/  PLOP3.LUT P1, PT, PT, PT, PT, 0x8, 0x80 ;  /* 0x000000000080781c */ /* 0x000fc80003f2e170 */
[----:B------:R-:W-:-:S07]  /*0db0*/  ISETP.NE.AND P4, PT, R3, R10, PT ;  /* 0x0000000a0300720c */ /* 0x000fce0003f85270 */
[----:B------:R-:W3:Y:S01]  /*0dc0*/  @!P0 LDG.E R13, desc[UR6][R8.64] ;  /* 0x00000006080d8981 */ /* 0x000ee2000c1e1900 */
[----:B--2--5:R-:W-:-:S04]  /*0dd0*/  @P3 ISETP.EQ.AND P1, PT, R11, R4, PT ;  /* 0x000000040b00320c */ /* 0x024fc80003f22270 */
[----:B------:R-:W-:Y:S01]  /*0de0*/  ISETP.EQ.OR P1, PT, R3, R10, !P1 ;  /* 0x0000000a0300720c */ /* 0x000fe20004f22670 */
[----:B------:R-:W-:-:S05]  /*0df0*/  IMAD.WIDE R10, R10, 0x4, R14 ;  /* 0x000000040a0a7825 */ /* 0x000fca00078e020e */
[----:B------:R-:W2:Y:S07]  /*0e00*/  @P4 LDG.E R19, desc[UR6][R10.64] ;  /* 0x000000060a134981 */ /* 0x000eae000c1e1900 */
[----:B------:R-:W4:Y:S01]  /*0e10*/  @!P1 LDG.E R17, desc[UR6][R10.64] ;  /* 0x000000060a119981 */ /* 0x000f22000c1e1900 */
[----:B---3--:R-:W-:-:S04]  /*0e20*/  @!P0 ISETP.NE.AND P3, PT, R13, R4, PT ;  /* 0x000000040d00820c */ /* 0x008fc80003f65270 */
[----:B------:R-:W-:-:S04]  /*0e30*/  @!P0 SEL R6, R0, 0x1, P3 ;  /* 0x0000000100068807 */ /* 0x000fc80001800000 */
[----:B------:R-:W-:Y:S01]  /*0e40*/  @!P0 PRMT R0, R6, 0x7610, R0 ;  /* 0x0000761006008816 */ /* 0x000fe20000000000 */
[----:B------:R-:W-:Y:S01]  /*0e50*/  VIADD R7, R7, 0x2 ;  /* 0x0000000207077836 */ /* 0x000fe20000000000 */
[----:B------:R-:W-:Y:S02]  /*0e60*/  PLOP3.LUT P0, PT, PT, PT, PT, 0x8, 0x80 ;  /* 0x000000000080781c */ /* 0x000fe40003f0e170 */
[----:B----4-:R-:W-:-:S04]  /*0e70*/  @!P1 ISETP.NE.AND P3, PT, R17, R4, PT ;  /* 0x000000041100920c */ /* 0x010fc80003f65270 */
[----:B------:R-:W-:Y:S02]  /*0e80*/  @!P1 SEL R6, R0, 0x1, P3 ;  /* 0x0000000100069807 */ /* 0x000fe40001800000 */
[----:B--2---:R-:W-:Y:S02]  /*0e90*/  @P4 ISETP.EQ.AND P0, PT, R19, R4, PT ;  /* 0x000000041300420c */ /* 0x004fe40003f02270 */
[----:B------:R-:W-:-:S11]  /*0ea0*/  @!P1 PRMT R0, R6, 0x7610, R0 ;  /* 0x0000761006009816 */ /* 0x000fd60000000000 */
.L_x_48:
[----:B------:R-:W-:Y:S05]  /*0eb0*/  @P2 BRA `(.L_x_46) ;  /* 0x0000000000242947 */ /* 0x000fea0003800000 */
[----:B------:R-:W-:Y:S01]  /*0ec0*/  IMAD R2, R7, R2, R5 ;  /* 0x0000000207027224 */ /* 0x000fe200078e0205 */
[----:B------:R-:W-:Y:S04]  /*0ed0*/  BSSY.RECONVERGENT B0, `(.L_x_46) ;  /* 0x0000007000007945 */ /* 0x000fe80003800200 */
[----:B------:R-:W-:-:S13]  /*0ee0*/  ISETP.EQ.OR P0, PT, R3, R2, !P0 ;  /* 0x000000020300720c */ /* 0x000fda0004702670 */
[----:B------:R-:W-:Y:S05]  /*0ef0*/  @P0 BRA `(.L_x_49) ;  /* 0x0000000000100947 */ /* 0x000fea0003800000 */
[----:B------:R-:W-:-:S06]  /*0f00*/  IMAD.WIDE R14, R2, 0x4, R14 ;  /* 0x00000004020e7825 */ /* 0x000fcc00078e020e */
[----:B------:R-:W2:Y:S02]  /*0f10*/  LDG.E R15, desc[UR6][R14.64] ;  /* 0x000000060e0f7981 */ /* 0x000ea4000c1e1900 */
[----:B--2--5:R-:W-:-:S04]  /*0f20*/  ISETP.NE.AND P0, PT, R15, R4, PT ;  /* 0x000000040f00720c */ /* 0x024fc80003f05270 */
[----:B------:R-:W-:-:S09]  /*0f30*/  SEL R0, R0, 0x1, P0 ;  /* 0x0000000100007807 */ /* 0x000fd20000000000 */
.L_x_49:
[----:B------:R-:W-:Y:S05]  /*0f40*/  BSYNC.RECONVERGENT B0 ;  /* 0x0000000000007941 */ /* 0x000fea0003800200 */
.L_x_46:
[----:B------:R-:W-:-:S13]  /*0f50*/  LOP3.LUT P0, RZ, R0, 0xff, RZ, 0xc0, !PT ;  /* 0x000000ff00ff7812 */ /* 0x000fda000780c0ff */
[----:B------:R-:W-:Y:S05]  /*0f60*/  @!P0 EXIT ;  /* 0x000000000000894d */ /* 0x000fea0003800000 */
[----:B-----5:R-:W0:Y:S01]  /*0f70*/  LDC.64 R4, c[0x0][0x388] ;  /* 0x0000e200ff047b82 */ /* 0x020e220000000a00 */
[----:B------:R-:W-:Y:S02]  /*0f80*/  IMAD.MOV.U32 R7, RZ, RZ, 0x6 ;  /* 0x00000006ff077424 */ /* 0x000fe400078e00ff */
[----:B0-----:R-:W-:-:S05]  /*0f90*/  IMAD.WIDE R2, R3, 0x4, R4 ;  /* 0x0000000403027825 */ /* 0x001fca00078e0204 */
[----:B------:R-:W-:Y:S01]  /*0fa0*/  STG.E desc[UR6][R2.64], R7 ;  /* 0x0000000702007986 */ /* 0x000fe2000c101906 */
[----:B------:R-:W-:Y:S05]  /*0fb0*/  EXIT ;  /* 0x000000000000794d */ /* 0x000fea0003800000 */
.L_x_50:
        /* <DEDUP_REMOVED lines=12> */
.L_x_72:


//--------------------- .text._Z12kernelDobleFPiS_i --------------------------
	.section	.text._Z12kernelDobleFPiS_i,"ax",@progbits
	.align	128
        .global         _Z12kernelDobleFPiS_i
        .type           _Z12kernelDobleFPiS_i,@function
        .size           _Z12kernelDobleFPiS_i,(.L_x_73 - _Z12kernelDobleFPiS_i)
        .other          _Z12kernelDobleFPiS_i,@"STO_CUDA_ENTRY STV_DEFAULT"
_Z12kernelDobleFPiS_i:
.text._Z12kernelDobleFPiS_i:
        /* <DEDUP_REMOVED lines=9> */
[----:B------:R-:W-:-:S13]  /*0090*/  ISETP.GE.AND P0, PT, R6, 0x1, PT ;  /* 0x000000010600780c */ /* 0x000fda0003f06270 */
[----:B------:R-:W-:Y:S05]  /*00a0*/  @!P0 EXIT ;  /* 0x000000000000894d */ /* 0x000fea0003800000 */
[----:B------:R-:W-:Y:S01]  /*00b0*/  IABS R7, R6 ;  /* 0x0000000600077213 */ /* 0x000fe20000000000 */
[----:B------:R-:W0:Y:S03]  /*00c0*/  LDCU.64 UR4, c[0x0][0x380] ;  /* 0x00007000ff0477ac */ /* 0x000e260008000a00 */
[----:B------:R-:W1:Y:S01]  /*00d0*/  I2F.RP R4, R7 ;  /* 0x0000000700047306 */ /* 0x000e620000209400 */
[----:B------:R-:W2:Y:S07]  /*00e0*/  LDCU.64 UR6, c[0x0][0x358] ;  /* 0x00006b00ff0677ac */ /* 0x000eae0008000a00 */
[----:B-1----:R-:W1:Y:S01]  /*00f0*/  MUFU.RCP R4, R4 ;  /* 0x0000000400047308 */ /* 0x002e620000001000 */
[----:B0-----:R-:W-:-:S02]  /*0100*/  IMAD.U32 R2, RZ, RZ, UR4 ;  /* 0x00000004ff027e24 */ /* 0x001fc4000f8e00ff */
[----:B------:R-:W-:Y:S02]  /*0110*/  IMAD.U32 R3, RZ, RZ, UR5 ;  /* 0x00000005ff037e24 */ /* 0x000fe4000f8e00ff */
[----:B------:R-:W-:-:S05]  /*0120*/  IMAD.WIDE R8, R5, 0x4, R2 ;  /* 0x0000000405087825 */ /* 0x000fca00078e0202 */
[----:B--2---:R0:W5:Y:S01]  /*0130*/  LDG.E R0, desc[UR6][R8.64] ;  /* 0x0000000608007981 */ /* 0x004162000c1e1900 */
[----:B------:R-:W-:Y:S01]  /*0140*/  ISETP.NE.AND P2, PT, R6, RZ, PT ;  /* 0x000000ff0600720c */ /* 0x000fe20003f45270 */
[----:B-1----:R-:W-:-:S04]  /*0150*/  VIADD R10, R4, 0xffffffe ;  /* 0x0ffffffe040a7836 */ /* 0x002fc80000000000 */
[----:B------:R1:W2:Y:S01]  /*0160*/  F2I.FTZ.U32.TRUNC.NTZ R11, R10 ;  /* 0x0000000a000b7305 */ /* 0x0002a2000021f000 */
[----:B0-----:R-:W-:Y:S02]  /*0170*/  IMAD.MOV.U32 R9, RZ, RZ, RZ ;  /* 0x000000ffff097224 */ /* 0x001fe400078e00ff */
[----:B-1----:R-:W-:Y:S02]  /*0180*/  IMAD.MOV.U32 R10, RZ, RZ, RZ ;  /* 0x000000ffff0a7224 */ /* 0x002fe400078e00ff */
[----:B--2---:R-:W-:-:S04]  /*0190*/  IMAD.MOV R12, RZ, RZ, -R11 ;  /* 0x000000ffff0c7224 */ /* 0x004fc800078e0a0b */
[----:B------:R-:W-:Y:S01]  /*01a0*/  IMAD R13, R12, R7, RZ ;  /* 0x000000070c0d7224 */ /* 0x000fe200078e02ff */
[----:B------:R-:W-:-:S03]  /*01b0*/  IABS R12, R5 ;  /* 0x00000005000c7213 */ /* 0x000fc60000000000 */
[----:B------:R-:W-:-:S06]  /*01c0*/  IMAD.HI.U32 R11, R11, R13, R10 ;  /* 0x0000000d0b0b7227 */ /* 0x000fcc00078e000a */
[----:B------:R-:W-:-:S04]  /*01d0*/  IMAD.HI.U32 R8, R11, R12, RZ ;  /* 0x0000000c0b087227 */ /* 0x000fc800078e00ff */
[----:B------:R-:W-:-:S04]  /*01e0*/  IMAD.MOV R4, RZ, RZ, -R8 ;  /* 0x000000ffff047224 */ /* 0x000fc800078e0a08 */
[----:B------:R-:W-:Y:S01]  /*01f0*/  IMAD R4, R7, R4, R12 ;  /* 0x0000000407047224 */ /* 0x000fe200078e020c */
[----:B------:R-:W-:-:S04]  /*0200*/  LOP3.LUT R12, R6, 0x7, RZ, 0xc0, !PT ;  /* 0x00000007060c7812 */ /* 0x000fc800078ec0ff */
[----:B------:R-:W-:Y:S02]  /*0210*/  ISETP.GT.U32.AND P1, PT, R7, R4, PT ;  /* 0x000000040700720c */ /* 0x000fe40003f24070 */
[----:B------:R-:W-:-:S11]  /*0220*/  ISETP.NE.AND P6, PT, R12, RZ, PT ;  /* 0x000000ff0c00720c */ /* 0x000fd60003fc5270 */
[----:B------:R-:W-:Y:S02]  /*0230*/  @!P1 IMAD.IADD R4, R4, 0x1, -R7 ;  /* 0x0000000104049824 */ /* 0x000fe400078e0a07 */
[----:B------:R-:W-:Y:S01]  /*0240*/  @!P1 VIADD R8, R8, 0x1 ;  /* 0x0000000108089836 */ /* 0x000fe20000000000 */
[----:B------:R-:W-:Y:S02]  /*0250*/  PLOP3.LUT P1, PT, PT, PT, PT, 0x8, 0x80 ;  /* 0x000000000080781c */ /* 0x000fe40003f2e170 */
[----:B------:R-:W-:Y:S02]  /*0260*/  ISETP.GE.U32.AND P0, PT, R4, R7, PT ;  /* 0x000000070400720c */ /* 0x000fe40003f06070 */
        /* <DEDUP_REMOVED lines=8> */
[----:B------:R-:W0:Y:S01]  /*02f0*/  LDC.64 R2, c[0x0][0x380] ;  /* 0x0000e000ff027b82 */ /* 0x000e220000000a00 */
[----:B------:R-:W-:Y:S01]  /*0300*/  PLOP3.LUT P1, PT, PT, PT, PT, 0x8, 0x80 ;  /* 0x000000000080781c */ /* 0x000fe20003f2e170 */
[----:B------:R-:W-:Y:S01]  /*0310*/  UMOV UR4, URZ ;  /* 0x000000ff00047c82 */ /* 0x000fe20008000000 */
[----:B------:R-:W-:Y:S02]  /*0320*/  LOP3.LUT R9, R6, 0x7ffffff8, RZ, 0xc0, !PT ;  /* 0x7ffffff806097812 */ /* 0x000fe400078ec0ff */
[----:B------:R-:W-:-:S09]  /*0330*/  PRMT R4, RZ, 0x7610, R4 ;  /* 0x00007610ff047816 */ /* 0x000fd20000000004 */
.L_x_52:
[----:B------:R-:W-:-:S04]  /*0340*/  VIADD R10, R8, UR4 ;  /* 0x00000004080a7c36 */ /* 0x000fc80008000000 */
[C---:B------:R-:W-:Y:S01]  /*0350*/  VIADD R14, R10.reuse, 0x1 ;  /* 0x000000010a0e7836 */ /* 0x040fe20000000000 */
[C---:B------:R-:W-:Y:S01]  /*0360*/  ISETP.NE.AND P2, PT, R10.reuse, R5, PT ;  /* 0x000000050a00720c */ /* 0x040fe20003f45270 */
[----:B0-----:R-:W-:-:S03]  /*0370*/  IMAD.WIDE R6, R10, 0x4, R2 ;  /* 0x000000040a067825 */ /* 0x001fc600078e0202 */
[----:B------:R-:W-:-:S09]  /*0380*/  ISETP.NE.AND P0, PT, R14, R5, PT ;  /* 0x000000050e00720c */ /* 0x000fd20003f05270 */
[----:B------:R-:W2:Y:S04]  /*0390*/  @P2 LDG.E R11, desc[UR6][R6.64] ;  /* 0x00000006060b2981 */ /* 0x000ea8000c1e1900 */
[----:B------:R-:W3:Y:S01]  /*03a0*/  @P0 LDG.E R13, desc[UR6][R6.64+0x4] ;  /* 0x00000406060d0981 */ /* 0x000ee2000c1e1900 */
[----:B------:R-:W-:Y:S02]  /*03b0*/  ISETP.EQ.OR P1, PT, R10, R5, !P1 ;  /* 0x000000050a00720c */ /* 0x000fe40004f22670 */
[----:B--2--5:R-:W-:-:S11]  /*03c0*/  ISETP.EQ.AND P2, PT, R11, R0, P2 ;  /* 0x000000000b00720c */ /* 0x024fd60001742270 */
[----:B------:R-:W2:Y:S01]  /*03d0*/  @!P1 LDG.E R11, desc[UR6][R6.64] ;  /* 0x00000006060b9981 */ /* 0x000ea2000c1e1900 */
[----:B------:R-:W-:Y:S01]  /*03e0*/  ISETP.EQ.OR P2, PT, R14, R5, !P2 ;  /* 0x000000050e00720c */ /* 0x000fe20005742670 */
[----:B------:R-:W-:Y:S01]  /*03f0*/  VIADD R14, R10, 0x2 ;  /* 0x000000020a0e7836 */ /* 0x000fe20000000000 */
[----:B---3--:R-:W-:-:S04]  /*0400*/  ISETP.EQ.AND P0, PT, R13, R0, P0 ;  /* 0x000000000d00720c */ /* 0x008fc80000702270 */
[CC--:B------:R-:W-:Y:S02]  /*0410*/  ISETP.EQ.OR P0, PT, R14.reuse, R5.reuse, !P0 ;  /* 0x000000050e00720c */ /* 0x0c0fe40004702670 */
[----:B------:R-:W-:-:S05]  /*0420*/  ISETP.NE.AND P4, PT, R14, R5, PT ;  /* 0x000000050e00720c */ /* 0x000fca0003f85270 */
[----:B------:R-:W3:Y:S06]  /*0430*/  @!P2 LDG.E R13, desc[UR6][R6.64+0x4] ;  /* 0x00000406060da981 */ /* 0x000eec000c1e1900 */
[----:B------:R-:W4:Y:S04]  /*0440*/  @!P0 LDG.E R15, desc[UR6][R6.64+0x8] ;  /* 0x00000806060f8981 */ /* 0x000f28000c1e1900 */
[----:B------:R-:W4:Y:S01]  /*0450*/  @P4 LDG.E R17, desc[UR6][R6.64+0x8] ;  /* 0x0000080606114981 */ /* 0x000f22000c1e1900 */
[----:B------:R-:W-:-:S02]  /*0460*/  VIADD R14, R10, 0x3 ;  /* 0x000000030a0e7836 */ /* 0x000fc40000000000 */
[----:B------:R-:W-:-:S03]  /*0470*/  VIADD R16, R10, 0x4 ;  /* 0x000000040a107836 */ /* 0x000fc60000000000 */
[----:B------:R-:W-:Y:S01]  /*0480*/  ISETP.NE.AND P5, PT, R14, R5, PT ;  /* 0x000000050e00720c */ /* 0x000fe20003fa5270 */
[C---:B------:R-:W-:Y:S02]  /*0490*/  VIADD R18, R10.reuse, 0x5 ;  /* 0x000000050a127836 */ /* 0x040fe40000000000 */
[----:B------:R-:W-:-:S10]  /*04a0*/  VIADD R20, R10, 0x6 ;  /* 0x000000060a147836 */ /* 0x000fd40000000000 */
[----:B------:R-:W4:Y:S01]  /*04b0*/  @P5 LDG.E R19, desc[UR6][R6.64+0xc] ;  /* 0x00000c0606135981 */ /* 0x000f22000c1e1900 */
[----:B--2---:R-:W-:-:S04]  /*04c0*/  @!P1 ISETP.NE.AND P3, PT, R11, R0, PT ;  /* 0x000000000b00920c */ /* 0x004fc80003f65270 */
[----:B------:R-:W-:-:S04]  /*04d0*/  @!P1 SEL R11, R4, 0x1, P3 ;  /* 0x00000001040b9807 */ /* 0x000fc80001800000 */
[----:B------:R-:W-:Y:S02]  /*04e0*/  @!P1 PRMT R4, R11, 0x7610, R4 ;  /* 0x000076100b049816 */ /* 0x000fe40000000004 */
[----:B------:R-:W-:Y:S02]  /*04f0*/  ISETP.NE.AND P1, PT, R16, R5, PT ;  /* 0x000000051000720c */ /* 0x000fe40003f25270 */
[----:B---3--:R-:W-:-:S04]  /*0500*/  @!P2 ISETP.NE.AND P3, PT, R13, R0, PT ;  /* 0x000000000d00a20c */ /* 0x008fc80003f65270 */
[----:B------:R-:W-:Y:S02]  /*0510*/  @!P2 SEL R11, R4, 0x1, P3 ;  /* 0x00000001040ba807 */ /* 0x000fe40001800000 */
[----:B----4-:R-:W-:Y:S02]  /*0520*/  @!P0 ISETP.NE.AND P3, PT, R15, R0, PT ;  /* 0x000000000f00820c */ /* 0x010fe40003f65270 */
[----:B------:R-:W-:-:S03]  /*0530*/  @!P2 PRMT R4, R11, 0x7610, R4 ;  /* 0x000076100b04a816 */ /* 0x000fc60000000004 */
[----:B------:R-:W2:Y:S01]  /*0540*/  @P1 LDG.E R15, desc[UR6][R6.64+0x10] ;  /* 0x00001006060f1981 */ /* 0x000ea2000c1e1900 */
[-C--:B------:R-:W-:Y:S02]  /*0550*/  ISETP.NE.AND P2, PT, R18, R5.reuse, PT ;  /* 0x000000051200720c */ /* 0x080fe40003f45270 */
[----:B------:R-:W-:Y:S02]  /*0560*/  ISETP.EQ.AND P4, PT, R17, R0, P4 ;  /* 0x000000001100720c */ /* 0x000fe40002782270 */
[----:B------:R-:W-:Y:S02]  /*0570*/  @!P0 SEL R11, R4, 0x1, P3 ;  /* 0x00000001040b8807 */ /* 0x000fe40001800000 */
[-C--:B------:R-:W-:Y:S02]  /*0580*/  ISETP.NE.AND P3, PT, R20, R5.reuse, PT ;  /* 0x000000051400720c */ /* 0x080fe40003f65270 */
[----:B------:R-:W-:-:S05]  /*0590*/  ISETP.EQ.OR P4, PT, R14, R5, !P4 ;  /* 0x000000050e00720c */ /* 0x000fca0006782670 */
[----:B------:R-:W3:Y:S06]  /*05a0*/  @P2 LDG.E R17, desc[UR6][R6.64+0x14] ;  /* 0x0000140606112981 */ /* 0x000eec000c1e1900 */
[----:B------:R-:W4:Y:S04]  /*05b0*/  @P3 LDG.E R21, desc[UR6][R6.64+0x18] ;  /* 0x0000180606153981 */ /* 0x000f28000c1e1900 */
[----:B------:R-:W4:Y:S01]  /*05c0*/  @!P4 LDG.E R13, desc[UR6][R6.64+0xc] ;  /* 0x00000c06060dc981 */ /* 0x000f22000c1e1900 */
[----:B------:R-:W-:-:S04]  /*05d0*/  ISETP.EQ.AND P5, PT, R19, R0, P5 ;  /* 0x000000001300720c */ /* 0x000fc80002fa2270 */
[----:B------:R-:W-:Y:S02]  /*05e0*/  ISETP.EQ.OR P5, PT, R16, R5, !P5 ;  /* 0x000000051000720c */ /* 0x000fe40006fa2670 */
[----:B------:R-:W-:Y:S01]  /*05f0*/  @!P0 PRMT R4, R11, 0x7610, R4 ;  /* 0x000076100b048816 */ /* 0x000fe20000000004 */
[----:B------:R-:W-:Y:S01]  /*0600*/  VIADD R14, R10, 0x7 ;  /* 0x000000070a0e7836 */ /* 0x000fe20000000000 */
[----:B--2---:R-:W-:-:S09]  /*0610*/  ISETP.EQ.AND P1, PT, R15, R0, P1 ;  /* 0x000000000f00720c */ /* 0x004fd20000f22270 */
[----:B------:R-:W2:Y:S01]  /*0620*/  @!P5 LDG.E R15, desc[UR6][R6.64+0x10] ;  /* 0x00001006060fd981 */ /* 0x000ea2000c1e1900 */
[----:B------:R-:W-:Y:S02]  /*0630*/  ISETP.EQ.OR P1, PT, R18, R5, !P1 ;  /* 0x000000051200720c */ /* 0x000fe40004f22670 */
[----:B---3--:R-:W-:-:S11]  /*0640*/  ISETP.EQ.AND P2, PT, R17, R0, P2 ;  /* 0x000000001100720c */ /* 0x008fd60001742270 */
[----:B------:R-:W3:Y:S01]  /*0650*/  @!P1 LDG.E R11, desc[UR6][R6.64+0x14] ;  /* 0x00001406060b9981 */ /* 0x000ee2000c1e1900 */
[----:B------:R-:W-:Y:S02]  /*0660*/  ISETP.EQ.OR P2, PT, R20, R5, !P2 ;  /* 0x000000051400720c */ /* 0x000fe40005742670 */
[-C--:B----4-:R-:W-:Y:S02]  /*0670*/  ISETP.EQ.AND P0, PT, R21, R0.reuse, P3 ;  /* 0x000000001500720c */ /* 0x090fe40001f02270 */
[----:B------:R-:W-:-:S04]  /*0680*/  @!P4 ISETP.NE.AND P3, PT, R13, R0, PT ;  /* 0x000000000d00c20c */ /* 0x000fc80003f65270 */
[----:B------:R-:W-:Y:S02]  /*0690*/  @!P4 SEL R10, R4, 0x1, P3 ;  /* 0x00000001040ac807 */ /* 0x000fe40001800000 */
[----:B------:R-:W-:-:S03]  /*06a0*/  ISETP.NE.AND P3, PT, R14, R5, PT ;  /* 0x000000050e00720c */ /* 0x000fc60003f65270 */
[----:B------:R-:W4:Y:S01]  /*06b0*/  @!P2 LDG.E R13, desc[UR6][R6.64+0x18] ;  /* 0x00001806060da981 */ /* 0x000f22000c1e1900 */
[----:B------:R-:W-:-:S09]  /*06c0*/  ISETP.EQ.OR P0, PT, R14, R5, !P0 ;  /* 0x000000050e00720c */ /* 0x000fd20004702670 */
[----:B------:R-:W4:Y:S04]  /*06d0*/  @P3 LDG.E R19, desc[UR6][R6.64+0x1c] ;  /* 0x00001c0606133981 */ /* 0x000f28000c1e1900 */
[----:B------:R-:W4:Y:S01]  /*06e0*/  @!P0 LDG.E R17, desc[UR6][R6.64+0x1c] ;  /* 0x00001c0606118981 */ /* 0x000f22000c1e1900 */
[----:B------:R-:W-:Y:S01]  /*06f0*/  @!P4 PRMT R4, R10, 0x7610, R4 ;  /* 0x000076100a04c816 */ /* 0x000fe20000000004 */
[----:B------:R-:W-:Y:S01]  /*0700*/  UIADD3 UR4, UPT, UPT, UR4, 0x8, URZ ;  /* 0x0000000804047890 */ /* 0x000fe2000fffe0ff */
        /* <DEDUP_REMOVED lines=8> */
[-C--:B------:R-:W-:Y:S02]  /*0790*/  ISETP.EQ.AND P1, PT, R19, R0.reuse, P3 ;  /* 0x000000001300720c */ /* 0x080fe40001f22270 */
[----:B------:R-:W-:Y:S02]  /*07a0*/  ISETP.NE.AND P3, PT, R9, UR4, PT ;  /* 0x0000000409007c0c */ /* 0x000fe4000bf65270 */
[----:B------:R-:W-:Y:S02]  /*07b0*/  @!P2 PRMT R4, R10, 0x7610, R4 ;  /* 0x000076100a04a816 */ /* 0x000fe40000000004 */
[----:B------:R-:W-:-:S04]  /*07c0*/  @!P0 ISETP.NE.AND P2, PT, R17, R0, PT ;  /* 0x000000001100820c */ /* 0x000fc80003f45270 */
[----:B------:R-:W-:-:S04]  /*07d0*/  @!P0 SEL R6, R4, 0x1, P2 ;  /* 0x0000000104068807 */ /* 0x000fc80001000000 */
[----:B------:R-:W-:Y:S01]  /*07e0*/  @!P0 PRMT R4, R6, 0x7610, R4 ;  /* 0x0000761006048816 */ /* 0x000fe20000000004 */
[----:B------:R-:W-:Y:S06]  /*07f0*/  @P3 BRA `(.L_x_52) ;  /* 0xfffffff800d03947 */ /* 0x000fec000383ffff */
.L_x_51:
[----:B------:R-:W-:Y:S05]  /*0800*/  @!P6 BRA `(.L_x_53) ;  /* 0x00000004007ce947 */ /* 0x000fea0003800000 */
[----:B------:R-:W0:Y:S01]  /*0810*/  LDCU UR4, c[0x0][0x390] ;  /* 0x00007200ff0477ac */ /* 0x000e220008000800 */
[----:B------:R-:W-:Y:S01]  /*0820*/  ISETP.GE.U32.AND P0, PT, R12, 0x4, PT ;  /* 0x000000040c00780c */ /* 0x000fe20003f06070 */
[----:B0-----:R-:W-:-:S04]  /*0830*/  ULOP3.LUT UR5, UR4, 0x3, URZ, 0xc0, !UPT ;  /* 0x0000000304057892 */ /* 0x001fc8000f8ec0ff */
[----:B------:R-:W-:-:S08]  /*0840*/  UISETP.NE.AND UP0, UPT, UR5, URZ, UPT ;  /* 0x000000ff0500728c */ /* 0x000fd0000bf05270 */
[----:B------:R-:W-:Y:S05]  /*0850*/  @!P0 BRA `(.L_x_54) ;  /* 0x0000000000bc8947 */ /* 0x000fea0003800000 */
[----:B------:R-:W0:Y:S01]  /*0860*/  LDCU.64 UR8, c[0x0][0x380] ;  /* 0x00007000ff0877ac */ /* 0x000e220008000a00 */
[C---:B------:R-:W-:Y:S01]  /*0870*/  IMAD.IADD R14, R8.reuse, 0x1, R9 ;  /* 0x00000001080e7824 */ /* 0x040fe200078e0209 */
[----:B------:R-:W-:-:S03]  /*0880*/  IADD3 R7, P0, PT, R8, R9, RZ ;  /* 0x0000000908077210 */ /* 0x000fc60007f1e0ff */
[C---:B------:R-:W-:Y:S01]  /*0890*/  VIADD R16, R14.reuse, 0x1 ;  /* 0x000000010e107836 */ /* 0x040fe20000000000 */
[C---:B------:R-:W-:Y:S01]  /*08a0*/  ISETP.NE.AND P2, PT, R5.reuse, R14, PT ;  /* 0x0000000e0500720c */ /* 0x040fe20003f45270 */
[----:B------:R-:W-:Y:S01]  /*08b0*/  IMAD.WIDE R10, R14, 0x4, R2 ;  /* 0x000000040e0a7825 */ /* 0x000fe200078e0202 */
[----:B------:R-:W-:Y:S02]  /*08c0*/  LEA.HI.X.SX32 R12, R8, RZ, 0x1, P0 ;  /* 0x000000ff080c7211 */ /* 0x000fe400000f0eff */
[----:B------:R-:W-:Y:S01]  /*08d0*/  ISETP.NE.AND P4, PT, R5, R16, PT ;  /* 0x000000100500720c */ /* 0x000fe20003f85270 */
[----:B------:R-:W-:Y:S01]  /*08e0*/  VIADD R18, R14, 0x2 ;  /* 0x000000020e127836 */ /* 0x000fe20000000000 */
[----:B0-----:R-:W-:-:S07]  /*08f0*/  LEA R6, P0, R7, UR8, 0x2 ;  /* 0x0000000807067c11 */ /* 0x001fce000f8010ff */
[----:B------:R-:W2:Y:S01]  /*0900*/  @P2 LDG.E R13, desc[UR6][R10.64] ;  /* 0x000000060a0d2981 */ /* 0x000ea2000c1e1900 */
[----:B------:R-:W-:Y:S02]  /*0910*/  ISETP.NE.AND P3, PT, R5, R18, PT ;  /* 0x000000120500720c */ /* 0x000fe40003f65270 */
[----:B------:R-:W-:-:S05]  /*0920*/  LEA.HI.X R7, R7, UR9, R12, 0x2, P0 ;  /* 0x0000000907077c11 */ /* 0x000fca00080f140c */
[----:B------:R-:W3:Y:S06]  /*0930*/  @P4 LDG.E R15, desc[UR6][R6.64+0x4] ;  /* 0x00000406060f4981 */ /* 0x000eec000c1e1900 */
[----:B------:R-:W4:Y:S01]  /*0940*/  @P3 LDG.E R17, desc[UR6][R6.64+0x8] ;  /* 0x0000080606113981 */ /* 0x000f22000c1e1900 */
[----:B------:R-:W-:Y:S02]  /*0950*/  ISETP.EQ.OR P0, PT, R5, R14, !P1 ;  /* 0x0000000e0500720c */ /* 0x000fe40004f02670 */
[----:B------:R-:W-:Y:S01]  /*0960*/  PLOP3.LUT P1, PT, PT, PT, PT, 0x8, 0x80 ;  /* 0x000000000080781c */ /* 0x000fe20003f2e170 */
[----:B------:R-:W-:Y:S01]  /*0970*/  VIADD R14, R14, 0x3 ;  /* 0x000000030e0e7836 */ /* 0x000fe20000000000 */
[----:B--2--5:R-:W-:-:S09]  /*0980*/  @P2 ISETP.EQ.AND P1, PT, R13, R0, PT ;  /* 0x000000000d00220c */ /* 0x024fd20003f22270 */
[----:B------:R-:W2:Y:S01]  /*0990*/  @!P0 LDG.E R13, desc[UR6][R10.64] ;  /* 0x000000060a0d8981 */ /* 0x000ea2000c1e1900 */
[----:B------:R-:W-:Y:S02]  /*09a0*/  ISETP.EQ.OR P1, PT, R5, R16, !P1 ;  /* 0x000000100500720c */ /* 0x000fe40004f22670 */
[----:B------:R-:W-:Y:S02]  /*09b0*/  PLOP3.LUT P2, PT, PT, PT, PT, 0x8, 0x80 ;  /* 0x000000000080781c */ /* 0x000fe40003f4e170 */
[----:B---3--:R-:W-:-:S04]  /*09c0*/  @P4 ISETP.EQ.AND P2, PT, R15, R0, PT ;  /* 0x000000000f00420c */ /* 0x008fc80003f42270 */
[----:B------:R-:W-:Y:S02]  /*09d0*/  ISETP.EQ.OR P2, PT, R5, R18, !P2 ;  /* 0x000000120500720c */ /* 0x000fe40005742670 */
[----:B------:R-:W-:Y:S02]  /*09e0*/  PLOP3.LUT P4, PT, PT, PT, PT, 0x8, 0x80 ;  /* 0x000000000080781c */ /* 0x000fe40003f8e170 */
[----:B----4-:R-:W-:Y:S01]  /*09f0*/  @P3 ISETP.EQ.AND P4, PT, R17, R0, PT ;  /* 0x000000001100320c */ /* 0x010fe20003f82270 */
[----:B------:R-:W3:Y:S03]  /*0a00*/  @!P1 LDG.E R15, desc[UR6][R6.64+0x4] ;  /* 0x00000406060f9981 */ /* 0x000ee6000c1e1900 */
[CC--:B------:R-:W-:Y:S02]  /*0a10*/  ISETP.EQ.OR P3, PT, R5.reuse, R14.reuse, !P4 ;  /* 0x0000000e0500720c */ /* 0x0c0fe40006762670 */
[----:B------:R-:W-:-:S03]  /*0a20*/  ISETP.NE.AND P4, PT, R5, R14, PT ;  /* 0x0000000e0500720c */ /* 0x000fc60003f85270 */
[----:B------:R-:W4:Y:S08]  /*0a30*/  @!P2 LDG.E R17, desc[UR6][R6.64+0x8] ;  /* 0x000008060611a981 */ /* 0x000f30000c1e1900 */
[----:B------:R-:W4:Y:S04]  /*0a40*/  @!P3 LDG.E R11, desc[UR6][R6.64+0xc] ;  /* 0x00000c06060bb981 */ /* 0x000f28000c1e1900 */
[----:B------:R0:W4:Y:S01]  /*0a50*/  @P4 LDG.E R19, desc[UR6][R6.64+0xc] ;  /* 0x00000c0606134981 */ /* 0x000122000c1e1900 */
        /* <DEDUP_REMOVED lines=11> */
[----:B0-----:R-:W-:Y:S02]  /*0b10*/  @!P3 SEL R6, R4, 0x1, P0 ;  /* 0x000000010406b807 */ /* 0x001fe40000000000 */
[----:B------:R-:W-:Y:S02]  /*0b20*/  PLOP3.LUT P1, PT, PT, PT, PT, 0x8, 0x80 ;  /* 0x000000000080781c */ /* 0x000fe40003f2e170 */
[----:B------:R-:W-:Y:S02]  /*0b30*/  @P4 ISETP.EQ.AND P1, PT, R19, R0, PT ;  /* 0x000000001300420c */ /* 0x000fe40003f22270 */
[----:B------:R-:W-:-:S11]  /*0b40*/  @!P3 PRMT R4, R6, 0x7610, R4 ;  /* 0x000076100604b816 */ /* 0x000fd60000000004 */
.L_x_54:
[----:B------:R-:W-:Y:S05]  /*0b50*/  BRA.U !UP0, `(.L_x_53) ;  /* 0x0000000108a87547 */ /* 0x000fea000b800000 */
[----:B------:R-:W-:Y:S02]  /*0b60*/  UISETP.NE.AND UP0, UPT, UR5, 0x1, UPT ;  /* 0x000000010500788c */ /* 0x000fe4000bf05270 */
[----:B------:R-:W-:-:S04]  /*0b70*/  ULOP3.LUT UR4, UR4, 0x1, URZ, 0xc0, !UPT ;  /* 0x0000000104047892 */ /* 0x000fc8000f8ec0ff */
[----:B------:R-:W-:-:S03]  /*0b80*/  UISETP.NE.U32.AND UP1, UPT, UR4, 0x1, UPT ;  /* 0x000000010400788c */ /* 0x000fc6000bf25070 */
[----:B------:R-:W-:Y:S08]  /*0b90*/  BRA.U !UP0, `(.L_x_55) ;  /* 0x0000000108707547 */ /* 0x000ff0000b800000 */
[----:B------:R-:W-:Y:S01]  /*0ba0*/  IMAD.IADD R10, R8, 0x1, R9 ;  /* 0x00000001080a7824 */ /* 0x000fe200078e0209 */
[----:B------:R-:W0:Y:S03]  /*0bb0*/  LDCU.64 UR4, c[0x0][0x380] ;  /* 0x00007000ff0477ac */ /* 0x000e260008000a00 */
[----:B------:R-:W-:Y:S01]  /*0bc0*/  IMAD.WIDE R6, R10, 0x4, R2 ;  /* 0x000000040a067825 */ /* 0x000fe200078e0202 */
[----:B------:R-:W-:-:S13]  /*0bd0*/  ISETP.NE.AND P2, PT, R5, R10, PT ;  /* 0x0000000a0500720c */ /* 0x000fda0003f45270 */
[----:B------:R-:W2:Y:S01]  /*0be0*/  @P2 LDG.E R11, desc[UR6][R6.64] ;  /* 0x00000006060b2981 */ /* 0x000ea2000c1e1900 */
[----:B------:R-:W-:Y:S01]  /*0bf0*/  ISETP.EQ.OR P1, PT, R5, R10, !P1 ;  /* 0x0000000a0500720c */ /* 0x000fe20004f22670 */
[----:B------:R-:W-:Y:S01]  /*0c00*/  VIADD R10, R10, 0x1 ;  /* 0x000000010a0a7836 */ /* 0x000fe20000000000 */
[----:B------:R-:W-:Y:S02]  /*0c10*/  PLOP3.LUT P0, PT, PT, PT, PT, 0x8, 0x80 ;  /* 0x000000000080781c */ /* 0x000fe40003f0e170 */
[----:B------:R-:W-:-:S09]  /*0c20*/  IADD3 R12, P3, PT, R8, R9, RZ ;  /* 0x00000009080c7210 */ /* 0x000fd20007f7e0ff */
[----:B------:R-:W3:Y:S01]  /*0c30*/  @!P1 LDG.E R7, desc[UR6][R6.64] ;  /* 0x0000000606079981 */ /* 0x000ee2000c1e1900 */
[----:B--2--5:R-:W-:Y:S02]  /*0c40*/  @P2 ISETP.EQ.AND P0, PT, R11, R0, PT ;  /* 0x000000000b00220c */ /* 0x024fe40003f02270 */
[----:B------:R-:W-:Y:S02]  /*0c50*/  SHF.R.S32.HI R11, RZ, 0x1f, R9 ;  /* 0x0000001fff0b7819 */ /* 0x000fe40000011409 */
[CC--:B------:R-:W-:Y:S02]  /*0c60*/  ISETP.EQ.OR P0, PT, R5.reuse, R10.reuse, !P0 ;  /* 0x0000000a0500720c */ /* 0x0c0fe40004702670 */
[----:B------:R-:W-:Y:S02]  /*0c70*/  ISETP.NE.AND P2, PT, R5, R10, PT ;  /* 0x0000000a0500720c */ /* 0x000fe40003f45270 */
[----:B------:R-:W-:Y:S02]  /*0c80*/  LEA.HI.X.SX32 R11, R8, R11, 0x1, P3 ;  /* 0x0000000b080b7211 */ /* 0x000fe400018f0eff */
[----:B0-----:R-:W-:-:S04]  /*0c90*/  LEA R10, P3, R12, UR4, 0x2 ;  /* 0x000000040c0a7c11 */ /* 0x001fc8000f8610ff */
[----:B------:R-:W-:-:S05]  /*0ca0*/  LEA.HI.X R11, R12, UR5, R11, 0x2, P3 ;  /* 0x000000050c0b7c11 */ /* 0x000fca00098f140b */
[----:B------:R-:W2:Y:S04]  /*0cb0*/  @!P0 LDG.E R13, desc[UR6][R10.64+0x4] ;  /* 0x000004060a0d8981 */ /* 0x000ea8000c1e1900 */
[----:B------:R-:W4:Y:S01]  /*0cc0*/  @P2 LDG.E R15, desc[UR6][R10.64+0x4] ;  /* 0x000004060a0f2981 */ /* 0x000f22000c1e1900 */
[----:B---3--:R-:W-:-:S04]  /*0cd0*/  @!P1 ISETP.NE.AND P3, PT, R7, R0, PT ;  /* 0x000000000700920c */ /* 0x008fc80003f65270 */
[----:B------:R-:W-:-:S04]  /*0ce0*/  @!P1 SEL R12, R4, 0x1, P3 ;  /* 0x00000001040c9807 */ /* 0x000fc80001800000 */
[----:B------:R-:W-:Y:S01]  /*0cf0*/  @!P1 PRMT R4, R12, 0x7610, R4 ;  /* 0x000076100c049816 */ /* 0x000fe20000000004 */
[----:B------:R-:W-:Y:S01]  /*0d00*/  VIADD R9, R9, 0x2 ;  /* 0x0000000209097836 */ /* 0x000fe20000000000 */
[----:B------:R-:W-:Y:S02]  /*0d10*/  PLOP3.LUT P1, PT, PT, PT, PT, 0x8, 0x80 ;  /* 0x000000000080781c */ /* 0x000fe40003f2e170 */
[----:B--2---:R-:W-:-:S04]  /*0d20*/  @!P0 ISETP.NE.AND P3, PT, R13, R0, PT ;  /* 0x000000000d00820c */ /* 0x004fc80003f65270 */
[----:B------:R-:W-:Y:S02]  /*0d30*/  @!P0 SEL R12, R4, 0x1, P3 ;  /* 0x00000001040c8807 */ /* 0x000fe40001800000 */
[----:B----4-:R-:W-:Y:S02]  /*0d40*/  @P2 ISETP.EQ.AND P1, PT, R15, R0, PT ;  /* 0x000000000f00220c */ /* 0x010fe40003f22270 */
[----:B------:R-:W-:-:S11]  /*0d50*/  @!P0 PRMT R4, R12, 0x7610, R4 ;  /* 0x000076100c048816 */ /* 0x000fd60000000004 */
.L_x_55:
[----:B------:R-:W-:Y:S05]  /*0d60*/  BRA.U UP1, `(.L_x_53) ;  /* 0x0000000101247547 */ /* 0x000fea000b800000 */
[----:B------:R-:W-:Y:S01]  /*0d70*/  IMAD.IADD R8, R8, 0x1, R9 ;  /* 0x0000000108087824 */ /* 0x000fe200078e0209 */
[----:B------:R-:W-:Y:S04]  /*0d80*/  BSSY.RECONVERGENT B0, `(.L_x_53) ;  /* 0x0000007000007945 */ /* 0x000fe80003800200 */
[----:B------:R-:W-:-:S13]  /*0d90*/  ISETP.EQ.OR P1, PT, R5, R8, !P1 ;  /* 0x000000080500720c */ /* 0x000fda0004f22670 */
[----:B------:R-:W-:Y:S05]  /*0da0*/  @P1 BRA `(.L_x_56) ;  /* 0x0000000000101947 */ /* 0x000fea0003800000 */
[----:B------:R-:W-:-:S06]  /*0db0*/  IMAD.WIDE R2, R8, 0x4, R2 ;  /* 0x0000000408027825 */ /* 0x000fcc00078e0202 */
[----:B------:R-:W2:Y:S02]  /*0dc0*/  LDG.E R3, desc[UR6][R2.64] ;  /* 0x0000000602037981 */ /* 0x000ea4000c1e1900 */
[----:B--2--5:R-:W-:-:S04]  /*0dd0*/  ISETP.NE.AND P0, PT, R3, R0, PT ;  /* 0x000000000300720c */ /* 0x024fc80003f05270 */
[----:B------:R-:W-:-:S09]  /*0de0*/  SEL R4, R4, 0x1, P0 ;  /* 0x0000000104047807 */ /* 0x000fd20000000000 */
.L_x_56:
[----:B------:R-:W-:Y:S05]  /*0df0*/  BSYNC.RECONVERGENT B0 ;  /* 0x0000000000007941 */ /* 0x000fea0003800200 */
.L_x_53:
[----:B------:R-:W-:-:S13]  /*0e00*/  LOP3.LUT P0, RZ, R4, 0xff, RZ, 0xc0, !PT ;  /* 0x000000ff04ff7812 */ /* 0x000fda000780c0ff */
[----:B------:R-:W-:Y:S05]  /*0e10*/  @!P0 EXIT ;  /* 0x000000000000894d */ /* 0x000fea0003800000 */
[----:B------:R-:W0:Y:S01]  /*0e20*/  LDC.64 R2, c[0x0][0x388] ;  /* 0x0000e200ff027b82 */ /* 0x000e220000000a00 */
[----:B------:R-:W-:Y:S02]  /*0e30*/  IMAD.MOV.U32 R7, RZ, RZ, 0x6 ;  /* 0x00000006ff077424 */ /* 0x000fe400078e00ff */
[----:B0-----:R-:W-:-:S05]  /*0e40*/  IMAD.WIDE R2, R5, 0x4, R2 ;  /* 0x0000000405027825 */ /* 0x001fca00078e0202 */
[----:B------:R-:W-:Y:S01]  /*0e50*/  STG.E desc[UR6][R2.64], R7 ;  /* 0x0000000702007986 */ /* 0x000fe2000c101906 */
[----:B------:R-:W-:Y:S05]  /*0e60*/  EXIT ;  /* 0x000000000000794d */ /* 0x000fea0003800000 */
.L_x_57:
        /* <DEDUP_REMOVED lines=9> */
.L_x_73:


//--------------------- .text._Z14kernelTripletCPiS_i --------------------------
	.section	.text._Z14kernelTripletCPiS_i,"ax",@progbits
	.align	128
        .global         _Z14kernelTripletCPiS_i
        .type           _Z14kernelTripletCPiS_i,@function
        .size           _Z14kernelTripletCPiS_i,(.L_x_74 - _Z14kernelTripletCPiS_i)
        .other          _Z14kernelTripletCPiS_i,@"STO_CUDA_ENTRY STV_DEFAULT"
_Z14kernelTripletCPiS_i:
.text._Z14kernelTripletCPiS_i:
        /* <DEDUP_REMOVED lines=36> */
[----:B------:R-:W-:-:S06]  /*0240*/  IADD3 R7, PT, PT, R11, -R0, RZ ;  /* 0x800000000b077210 */ /* 0x000fcc0007ffe0ff */
[----:B------:R-:W2:Y:S01]  /*0250*/  LDC.64 R4, c[0x0][0x388] ;  /* 0x0000e200ff047b82 */ /* 0x000ea20000000a00 */
[----:B0-----:R-:W-:-:S04]  /*0260*/  IMAD.WIDE R6, R7, 0x4, R2 ;  /* 0x0000000407067825 */ /* 0x001fc800078e0202 */
[----:B------:R-:W-:Y:S02]  /*0270*/  IMAD.WIDE R2, R11, 0x4, R2 ;  /* 0x000000040b027825 */ /* 0x000fe400078e0202 */
[----:B-1----:R-:W3:Y:S04]  /*0280*/  LDG.E R7, desc[UR4][R6.64] ;  /* 0x0000000406077981 */ /* 0x002ee8000c1e1900 */
[----:B------:R-:W3:Y:S01]  /*0290*/  LDG.E R10, desc[UR4][R2.64] ;  /* 0x00000004020a7981 */ /* 0x000ee2000c1e1900 */
[----:B------:R-:W-:-:S04]  /*02a0*/  IMAD.WIDE R8, R0, 0x4, R2 ;  /* 0x0000000400087825 */ /* 0x000fc800078e0202 */
[----:B--2---:R-:W-:Y:S02]  /*02b0*/  IMAD.WIDE R4, R11, 0x4, R4 ;  /* 0x000000040b047825 */ /* 0x004fe400078e0204 */
[----:B------:R-:W2:Y:S04]  /*02c0*/  LDG.E R9, desc[UR4][R8.64] ;  /* 0x0000000408097981 */ /* 0x000ea8000c1e1900 */
[----:B------:R-:W4:Y:S01]  /*02d0*/  LDG.E R11, desc[UR4][R4.64] ;  /* 0x00000004040b7981 */ /* 0x000f22000c1e1900 */
[-C--:B---3--:R-:W-:Y:S02]  /*02e0*/  ISETP.NE.AND P0, PT, R7, R10.reuse, PT ;  /* 0x0000000a0700720c */ /* 0x088fe40003f05270 */
[----:B--2---:R-:W-:-:S11]  /*02f0*/  ISETP.NE.AND P1, PT, R9, R10, PT ;  /* 0x0000000a0900720c */ /* 0x004fd60003f25270 */
[----:B----4-:R-:W-:-:S05]  /*0300*/  @!P0 SEL R11, R11, 0x5, P1 ;  /* 0x000000050b0b8807 */ /* 0x010fca0000800000 */
[----:B------:R-:W-:Y:S01]  /*0310*/  STG.E desc[UR4][R4.64], R11 ;  /* 0x0000000b04007986 */ /* 0x000fe2000c101904 */
[----:B------:R-:W-:Y:S05]  /*0320*/  EXIT ;  /* 0x000000000000794d */ /* 0x000fea0003800000 */
.L_x_58:
        /* <DEDUP_REMOVED lines=13> */
.L_x_74:


//--------------------- .text._Z14kernelTripletFPiS_i --------------------------
	.section	.text._Z14kernelTripletFPiS_i,"ax",@progbits
	.align	128
        .global         _Z14kernelTripletFPiS_i
        .type           _Z14kernelTripletFPiS_i,@function
        .size           _Z14kernelTripletFPiS_i,(.L_x_75 - _Z14kernelTripletFPiS_i)
        .other          _Z14kernelTripletFPiS_i,@"STO_CUDA_ENTRY STV_DEFAULT"
_Z14kernelTripletFPiS_i:
.text._Z14kernelTripletFPiS_i:
        /* <DEDUP_REMOVED lines=19> */
[----:B------:R-:W-:-:S05]  /*0130*/  IMAD.HI.U32 R3, R3, R0, RZ ;  /* 0x0000000003037227 */ /* 0x000fca00078e00ff */
[----:B------:R-:W-:-:S05]  /*0140*/  IADD3 R3, PT, PT, -R3, RZ, RZ ;  /* 0x000000ff03037210 */ /* 0x000fca0007ffe1ff */
[----:B------:R-:W-:-:S05]  /*0150*/  IMAD R0, R5, R3, R0 ;  /* 0x0000000305007224 */ /* 0x000fca00078e0200 */
[----:B------:R-:W-:-:S13]  /*0160*/  ISETP.GT.U32.AND P0, PT, R5, R0, PT ;  /* 0x000000000500720c */ /* 0x000fda0003f04070 */
[----:B------:R-:W-:-:S05]  /*0170*/  @!P0 IMAD.IADD R0, R0, 0x1, -R5 ;  /* 0x0000000100008824 */ /* 0x000fca00078e0a05 */
[----:B------:R-:W-:-:S13]  /*0180*/  ISETP.GT.U32.AND P0, PT, R5, R0, PT ;  /* 0x000000000500720c */ /* 0x000fda0003f04070 */
[----:B------:R-:W-:Y:S01]  /*0190*/  @!P0 IMAD.IADD R0, R0, 0x1, -R5 ;  /* 0x0000000100008824 */ /* 0x000fe200078e0a05 */
[----:B------:R-:W-:-:S04]  /*01a0*/  ISETP.GE.AND P0, PT, R6, RZ, PT ;  /* 0x000000ff0600720c */ /* 0x000fc80003f06270 */
[----:B------:R-:W-:Y:S02]  /*01b0*/  @!P2 IADD3 R0, PT, PT, -R0, RZ, RZ ;  /* 0x000000ff0000a210 */ /* 0x000fe40007ffe1ff */
[----:B------:R-:W-:-:S04]  /*01c0*/  @!P1 LOP3.LUT R0, RZ, R6, RZ, 0x33, !PT ;  /* 0x00000006ff009212 */ /* 0x000fc800078e33ff */
[----:B------:R-:W-:-:S04]  /*01d0*/  ISETP.LT.OR P0, PT, R0, 0x1, !P0 ;  /* 0x000000010000780c */ /* 0x000fc80004701670 */
[----:B------:R-:W-:-:S13]  /*01e0*/  ISETP.GE.OR P0, PT, R7, R2, P0 ;  /* 0x000000020700720c */ /* 0x000fda0000706670 */
[----:B------:R-:W-:Y:S05]  /*01f0*/  @P0 EXIT ;  /* 0x000000000000094d */ /* 0x000fea0003800000 */
[----:B------:R-:W0:Y:S01]  /*0200*/  LDC.64 R2, c[0x0][0x380] ;  /* 0x0000e000ff027b82 */ /* 0x000e220000000a00 */
[----:B------:R-:W1:Y:S07]  /*0210*/  LDCU.64 UR4, c[0x0][0x358] ;  /* 0x00006b00ff0477ac */ /* 0x000e6e0008000a00 */
[----:B------:R-:W2:Y:S01]  /*0220*/  LDC.64 R4, c[0x0][0x388] ;  /* 0x0000e200ff047b82 */ /* 0x000ea20000000a00 */
[----:B0-----:R-:W-:-:S05]  /*0230*/  IMAD.WIDE R2, R7, 0x4, R2 ;  /* 0x0000000407027825 */ /* 0x001fca00078e0202 */
[----:B-1----:R-:W3:Y:S04]  /*0240*/  LDG.E R0, desc[UR4][R2.64] ;  /* 0x0000000402007981 */ /* 0x002ee8000c1e1900 */
[----:B------:R-:W3:Y:S01]  /*0250*/  LDG.E R9, desc[UR4][R2.64+-0x4] ;  /* 0xfffffc0402097981 */ /* 0x000ee2000c1e1900 */
[----:B--2---:R-:W-:-:S03]  /*0260*/  IMAD.WIDE R4, R7, 0x4, R4 ;  /* 0x0000000407047825 */ /* 0x004fc600078e0204 */
[----:B------:R-:W2:Y:S04]  /*0270*/  LDG.E R11, desc[UR4][R2.64+0x4] ;  /* 0x00000404020b7981 */ /* 0x000ea8000c1e1900 */
[----:B------:R-:W4:Y:S01]  /*0280*/  LDG.E R7, desc[UR4][R4.64] ;  /* 0x0000000404077981 */ /* 0x000f22000c1e1900 */
[-C--:B---3--:R-:W-:Y:S02]  /*0290*/  ISETP.NE.AND P0, PT, R9, R0.reuse, PT ;  /* 0x000000000900720c */ /* 0x088fe40003f05270 */
[----:B--2---:R-:W-:-:S11]  /*02a0*/  ISETP.NE.AND P1, PT, R11, R0, PT ;  /* 0x000000000b00720c */ /* 0x004fd60003f25270 */
[----:B----4-:R-:W-:-:S05]  /*02b0*/  @!P0 SEL R7, R7, 0x5, P1 ;  /* 0x0000000507078807 */ /* 0x010fca0000800000 */
[----:B------:R-:W-:Y:S01]  /*02c0*/  STG.E desc[UR4][R4.64], R7 ;  /* 0x0000000704007986 */ /* 0x000fe2000c101904 */
[----:B------:R-:W-:Y:S05]  /*02d0*/  EXIT ;  /* 0x000000000000794d */ /* 0x000fea0003800000 */
.L_x_59:
        /* <DEDUP_REMOVED lines=10> */
.L_x_75:


//--------------------- .nv.shared.reserved.0     --------------------------
	.section	.nv.shared.reserved.0,"aw",@nobits
	.weak		__nv_reservedSMEM_offset_0_alias
	.size		__nv_reservedSMEM_offset_0_alias, 0, 64
	.other		__nv_reservedSMEM_offset_0_alias,@"STO_CUDA_RESERVED_SHARED STV_DEFAULT"
__nv_reservedSMEM_offset_0_alias:
	.zero		0
	.zero		64


//--------------------- .nv.constant0._Z16kernelMuerteC_CMPii --------------------------
	.section	.nv.constant0._Z16kernelMuerteC_CMPii,"a",@progbits
	.sectionflags	@""
	.align	4
.nv.constant0._Z16kernelMuerteC_CMPii:
	.zero		908


//--------------------- .nv.constant0._Z16kernelMuerteF_CMPii --------------------------
	.section	.nv.constant0._Z16kernelMuerteF_CMPii,"a",@progbits
	.sectionflags	@""
	.align	4
.nv.constant0._Z16kernelMuerteF_CMPii:
	.zero		908


//--------------------- .nv.constant0._Z15kernelDobleF_CMPii --------------------------
	.section	.nv.constant0._Z15kernelDobleF_CMPii,"a",@progbits
	.sectionflags	@""
	.align	4
.nv.constant0._Z15kernelDobleF_CMPii:
	.zero		908


//--------------------- .nv.constant0._Z15kernelDobleC_CMPii --------------------------
	.section	.nv.constant0._Z15kernelDobleC_CMPii,"a",@progbits
	.sectionflags	@""
	.align	4
.nv.constant0._Z15kernelDobleC_CMPii:
	.zero		908


//--------------------- .nv.constant0._Z17kernelRescateC_CMPii --------------------------
	.section	.nv.constant0._Z17kernelRescateC_CMPii,"a",@progbits
	.sectionflags	@""
	.align	4
.nv.constant0._Z17kernelRescateC_CMPii:
	.zero		908


//--------------------- .nv.constant0._Z17kernelRescateF_CMPii --------------------------
	.section	.nv.constant0._Z17kernelRescateF_CMPii,"a",@progbits
	.sectionflags	@""
	.align	4
.nv.constant0._Z17kernelRescateF_CMPii:
	.zero		908


//--------------------- .nv.constant0._Z17kernelTripletC_CMPii --------------------------
	.section	.nv.constant0._Z17kernelTripletC_CMPii,"a",@progbits
	.sectionflags	@""
	.align	4
.nv.constant0._Z17kernelTripletC_CMPii:
	.zero		908


//--------------------- .nv.constant0._Z17kernelTripletF_CMPii --------------------------
	.section	.nv.constant0._Z17kernelTripletF_CMPii,"a",@progbits
	.sectionflags	@""
	.align	4
.nv.constant0._Z17kernelTripletF_CMPii:
	.zero		908


//--------------------- .nv.constant0._Z13kernelMuerteCPiS_i --------------------------
	.section	.nv.constant0._Z13kernelMuerteCPiS_i,"a",@progbits
	.sectionflags	@""
	.align	4
.nv.constant0._Z13kernelMuerteCPiS_i:
	.zero		916


//--------------------- .nv.constant0._Z13kernelMuerteFPiS_i --------------------------
	.section	.nv.constant0._Z13kernelMuerteFPiS_i,"a",@progbits
	.sectionflags	@""
	.align	4
.nv.constant0._Z13kernelMuerteFPiS_i:
	.zero		916


//--------------------- .nv.constant0._Z14kernelRescateCPiS_i --------------------------
	.section	.nv.constant0._Z14kernelRescateCPiS_i,"a",@progbits
	.sectionflags	@""
	.align	4
.nv.constant0._Z14kernelRescateCPiS_i:
	.zero		916


//--------------------- .nv.constant0._Z14kernelRescateFPiS_i --------------------------
	.section	.nv.constant0._Z14kernelRescateFPiS_i,"a",@progbits
	.sectionflags	@""
	.align	4
.nv.constant0._Z14kernelRescateFPiS_i:
	.zero		916


//--------------------- .nv.constant0._Z12kernelDobleCPiS_i --------------------------
	.section	.nv.constant0._Z12kernelDobleCPiS_i,"a",@progbits
	.sectionflags	@""
	.align	4
.nv.constant0._Z12kernelDobleCPiS_i:
	.zero		916


//--------------------- .nv.constant0._Z12kernelDobleFPiS_i --------------------------
	.section	.nv.constant0._Z12kernelDobleFPiS_i,"a",@progbits
	.sectionflags	@""
	.align	4
.nv.constant0._Z12kernelDobleFPiS_i:
	.zero		916


//--------------------- .nv.constant0._Z14kernelTripletCPiS_i --------------------------
	.section	.nv.constant0._Z14kernelTripletCPiS_i,"a",@progbits
	.sectionflags	@""
	.align	4
.nv.constant0._Z14kernelTripletCPiS_i:
	.zero		916


//--------------------- .nv.constant0._Z14kernelTripletFPiS_i --------------------------
	.section	.nv.constant0._Z14kernelTripletFPiS_i,"a",@progbits
	.sectionflags	@""
	.align	4
.nv.constant0._Z14kernelTripletFPiS_i:
	.zero		916


//--------------------- SYMBOLS --------------------------

	.type		.nv.reservedSmem.offset0,@object
	.size		.nv.reservedSmem.offset0,0x4
